	.target	sm_90a

	.elftype	@"ET_EXEC"


//--------------------- .note.nv.tkinfo           --------------------------
	.section	.note.nv.tkinfo,"",@"SHT_NOTE"
	.sectionflags	@"SHF_NOTE_NV_TKINFO"
	.tkinfo
        /*0018*/ 	.word	0x00000002
        /*0030*/ 	.string	""
        /*0030*/ 	.string	"ptxas"
        /*0030*/ 	.string	"Cuda compilation tools, release 13.0, V13.0.88"
        /*0030*/ 	.string	"Build cuda_13.0.r13.0/compiler.36424714_0"
        /*0030*/ 	.string	"-arch sm_90a -m 64 "



//--------------------- .note.nv.cuinfo           --------------------------
	.section	.note.nv.cuinfo,"",@"SHT_NOTE"
	.sectionflags	@"SHF_NOTE_NV_CUINFO"
        /*0018*/ 	.short	0x0002
        /*001a*/ 	.short	0x005a
        /*001c*/ 	.short	0x0082
	.zero		2


//--------------------- .nv.info                  --------------------------
	.section	.nv.info,"",@"SHT_CUDA_INFO"
	.align	4


	//----- nvinfo : EIATTR_REGCOUNT
	.align		4
        /*0000*/ 	.byte	0x04, 0x2f
        /*0002*/ 	.short	(.L_12 - .L_11)
	.align		4
.L_11:
        /*0004*/ 	.word	index@(_ZN7cutlass13device_kernelINS_4gemm6kernel13GemmUniversalIN4cute5tupleIJiiiiEEENS1_10collective13CollectiveMmaINS1_37MainloopSm90TmaGmmaWarpSpecializedFP8ILi2ENS5_IJNS4_1CILi1EEESB_SB_EEENS1_32KernelTmaWarpSpecializedPingpongEEENS5_IJNSA_ILi64EEENSA_ILi256EEENSA_ILi128EEEEEENS_12float_e4m3_tENS5_IJlSB_lEEESJ_SK_NS4_8TiledMMAINS4_8MMA_AtomIJNS4_4SM904GMMA31MMA_64x256x32_F32E4M3E4M3_SS_TNILNSO_7ScaleInE1ELSQ_1EEEEEENS4_6LayoutISC_NS5_IJNSA_ILi0EEESU_SU_EEEEENS5_IJNS4_10UnderscoreESX_SX_EEEEENS4_13SM90_TMA_LOADENS4_14ComposedLayoutINS4_7SwizzleILi3ELi4ELi3EEENS4_18smem_ptr_flag_bitsILi8EEENST_INS5_IJNSA_ILi8EEESH_EEENS5_IJSH_SB_EEEEEEEvNS4_8identityES10_S1A_vS1B_EENS_8epilogue10collective6detail29Sm90TmaWarpSpecializedAdapterINS1E_15DefaultEpilogueISJ_SK_SK_NS1D_6thread17LinearCombinationISJ_Li1EffLNS1I_9ScaleType4KindE0ELNS_15FloatRoundStyleE2ESJ_EENS1_15EpilogueDefaultEEEEEvvEEEEvNT_6ParamsE)
        /*0008*/ 	.word	0x000000a8


	//----- nvinfo : EIATTR_FRAME_SIZE
	.align		4
.L_12:
        /*000c*/ 	.byte	0x04, 0x11
        /*000e*/ 	.short	(.L_14 - .L_13)
	.align		4
.L_13:
        /*0010*/ 	.word	index@(_ZN7cutlass13device_kernelINS_4gemm6kernel13GemmUniversalIN4cute5tupleIJiiiiEEENS1_10collective13CollectiveMmaINS1_37MainloopSm90TmaGmmaWarpSpecializedFP8ILi2ENS5_IJNS4_1CILi1EEESB_SB_EEENS1_32KernelTmaWarpSpecializedPingpongEEENS5_IJNSA_ILi64EEENSA_ILi256EEENSA_ILi128EEEEEENS_12float_e4m3_tENS5_IJlSB_lEEESJ_SK_NS4_8TiledMMAINS4_8MMA_AtomIJNS4_4SM904GMMA31MMA_64x256x32_F32E4M3E4M3_SS_TNILNSO_7ScaleInE1ELSQ_1EEEEEENS4_6LayoutISC_NS5_IJNSA_ILi0EEESU_SU_EEEEENS5_IJNS4_10UnderscoreESX_SX_EEEEENS4_13SM90_TMA_LOADENS4_14ComposedLayoutINS4_7SwizzleILi3ELi4ELi3EEENS4_18smem_ptr_flag_bitsILi8EEENST_INS5_IJNSA_ILi8EEESH_EEENS5_IJSH_SB_EEEEEEEvNS4_8identityES10_S1A_vS1B_EENS_8epilogue10collective6detail29Sm90TmaWarpSpecializedAdapterINS1E_15DefaultEpilogueISJ_SK_SK_NS1D_6thread17LinearCombinationISJ_Li1EffLNS1I_9ScaleType4KindE0ELNS_15FloatRoundStyleE2ESJ_EENS1_15EpilogueDefaultEEEEEvvEEEEvNT_6ParamsE)
        /*0014*/ 	.word	0x00000108


	//----- nvinfo : EIATTR_MIN_STACK_SIZE
	.align		4
.L_14:
        /*0018*/ 	.byte	0x04, 0x12
        /*001a*/ 	.short	(.L_16 - .L_15)
	.align		4
.L_15:
        /*001c*/ 	.word	index@(_ZN7cutlass13device_kernelINS_4gemm6kernel13GemmUniversalIN4cute5tupleIJiiiiEEENS1_10collective13CollectiveMmaINS1_37MainloopSm90TmaGmmaWarpSpecializedFP8ILi2ENS5_IJNS4_1CILi1EEESB_SB_EEENS1_32KernelTmaWarpSpecializedPingpongEEENS5_IJNSA_ILi64EEENSA_ILi256EEENSA_ILi128EEEEEENS_12float_e4m3_tENS5_IJlSB_lEEESJ_SK_NS4_8TiledMMAINS4_8MMA_AtomIJNS4_4SM904GMMA31MMA_64x256x32_F32E4M3E4M3_SS_TNILNSO_7ScaleInE1ELSQ_1EEEEEENS4_6LayoutISC_NS5_IJNSA_ILi0EEESU_SU_EEEEENS5_IJNS4_10UnderscoreESX_SX_EEEEENS4_13SM90_TMA_LOADENS4_14ComposedLayoutINS4_7SwizzleILi3ELi4ELi3EEENS4_18smem_ptr_flag_bitsILi8EEENST_INS5_IJNSA_ILi8EEESH_EEENS5_IJSH_SB_EEEEEEEvNS4_8identityES10_S1A_vS1B_EENS_8epilogue10collective6detail29Sm90TmaWarpSpecializedAdapterINS1E_15DefaultEpilogueISJ_SK_SK_NS1D_6thread17LinearCombinationISJ_Li1EffLNS1I_9ScaleType4KindE0ELNS_15FloatRoundStyleE2ESJ_EENS1_15EpilogueDefaultEEEEEvvEEEEvNT_6ParamsE)
        /*0020*/ 	.word	0x00000108
.L_16:


//--------------------- .nv.compat                --------------------------
	.section	.nv.compat,"",@"SHT_CUDA_COMPAT_INFO"
	.align	4
        /*0000*/ 	.byte	0x02, 0x09, 0x01, 0x00, 0x02, 0x02, 0x04, 0x00, 0x02, 0x05, 0x05, 0x00, 0x03, 0x07, 0x01, 0x01
        /*0010*/ 	.byte	0x02, 0x03, 0x01, 0x00, 0x02, 0x06, 0x01, 0x00, 0x04, 0x0b, 0x08, 0x00, 0x00, 0x00, 0x00, 0x00
        /*0020*/ 	.byte	0x00, 0x00, 0x00, 0x00


//--------------------- .nv.info._ZN7cutlass13device_kernelINS_4gemm6kernel13GemmUniversalIN4cute5tupleIJiiiiEEENS1_10collective13CollectiveMmaINS1_37MainloopSm90TmaGmmaWarpSpecializedFP8ILi2ENS5_IJNS4_1CILi1EEESB_SB_EEENS1_32KernelTmaWarpSpecializedPingpongEEENS5_IJNSA_ILi64EEENSA_ILi256EEENSA_ILi128EEEEEENS_12float_e4m3_tENS5_IJlSB_lEEESJ_SK_NS4_8TiledMMAINS4_8MMA_AtomIJNS4_4SM904GMMA31MMA_64x256x32_F32E4M3E4M3_SS_TNILNSO_7ScaleInE1ELSQ_1EEEEEENS4_6LayoutISC_NS5_IJNSA_ILi0EEESU_SU_EEEEENS5_IJNS4_10UnderscoreESX_SX_EEEEENS4_13SM90_TMA_LOADENS4_14ComposedLayoutINS4_7SwizzleILi3ELi4ELi3EEENS4_18smem_ptr_flag_bitsILi8EEENST_INS5_IJNSA_ILi8EEESH_EEENS5_IJSH_SB_EEEEEEEvNS4_8identityES10_S1A_vS1B_EENS_8epilogue10collective6detail29Sm90TmaWarpSpecializedAdapterINS1E_15DefaultEpilogueISJ_SK_SK_NS1D_6thread17LinearCombinationISJ_Li1EffLNS1I_9ScaleType4KindE0ELNS_15FloatRoundStyleE2ESJ_EENS1_15EpilogueDefaultEEEEEvvEEEEvNT_6ParamsE --------------------------
	.section	.nv.info._ZN7cutlass13device_kernelINS_4gemm6kernel13GemmUniversalIN4cute5tupleIJiiiiEEENS1_10collective13CollectiveMmaINS1_37MainloopSm90TmaGmmaWarpSpecializedFP8ILi2ENS5_IJNS4_1CILi1EEESB_SB_EEENS1_32KernelTmaWarpSpecializedPingpongEEENS5_IJNSA_ILi64EEENSA_ILi256EEENSA_ILi128EEEEEENS_12float_e4m3_tENS5_IJlSB_lEEESJ_SK_NS4_8TiledMMAINS4_8MMA_AtomIJNS4_4SM904GMMA31MMA_64x256x32_F32E4M3E4M3_SS_TNILNSO_7ScaleInE1ELSQ_1EEEEEENS4_6LayoutISC_NS5_IJNSA_ILi0EEESU_SU_EEEEENS5_IJNS4_10UnderscoreESX_SX_EEEEENS4_13SM90_TMA_LOADENS4_14ComposedLayoutINS4_7SwizzleILi3ELi4ELi3EEENS4_18smem_ptr_flag_bitsILi8EEENST_INS5_IJNSA_ILi8EEESH_EEENS5_IJSH_SB_EEEEEEEvNS4_8identityES10_S1A_vS1B_EENS_8epilogue10collective6detail29Sm90TmaWarpSpecializedAdapterINS1E_15DefaultEpilogueISJ_SK_SK_NS1D_6thread17LinearCombinationISJ_Li1EffLNS1I_9ScaleType4KindE0ELNS_15FloatRoundStyleE2ESJ_EENS1_15EpilogueDefaultEEEEEvvEEEEvNT_6ParamsE,"",@"SHT_CUDA_INFO"
	.sectionflags	@""
	.align	4


	//----- nvinfo : EIATTR_CUDA_API_VERSION
	.align		4
        /*0000*/ 	.byte	0x04, 0x37
        /*0002*/ 	.short	(.L_18 - .L_17)
.L_17:
        /*0004*/ 	.word	0x00000082


	//----- nvinfo : EIATTR_KPARAM_INFO
	.align		4
.L_18:
        /*0008*/ 	.byte	0x04, 0x17
        /*000a*/ 	.short	(.L_20 - .L_19)
.L_19:
        /*000c*/ 	.word	0x00000000
        /*0010*/ 	.short	0x0000
        /*0012*/ 	.short	0x0070
        /*0014*/ 	.byte	0x00, 0xf0, 0x01, 0x10


	//----- nvinfo : EIATTR_SPARSE_MMA_MASK
	.align		4
.L_20:
        /*0018*/ 	.byte	0x03, 0x50
        /*001a*/ 	.short	0x0000


	//----- nvinfo : EIATTR_MAXREG_COUNT
	.align		4
        /*001c*/ 	.byte	0x03, 0x1b
        /*001e*/ 	.short	0x00a8


	//----- nvinfo : EIATTR_NUM_BARRIERS
	.align		4
        /*0020*/ 	.byte	0x02, 0x4c
        /*0022*/ 	.byte	0x01
	.zero		1


	//----- nvinfo : EIATTR_ANNOTATIONS
	.align		4
        /*0024*/ 	.byte	0x04, 0x55
        /*0026*/ 	.short	(.L_22 - .L_21)


	//   ....[0]....
.L_21:
        /*0028*/ 	.word	0x00000001
        /*002c*/ 	.byte	0x70, 0x09, 0x00, 0x00, 0x01, 0x00, 0x00, 0x00, 0x70, 0x0b, 0x00, 0x00, 0x01, 0x00, 0x00, 0x00
        /* <DEDUP_REMOVED lines=202> */
        /*0cdc*/ 	.byte	0x60, 0x00, 0x01, 0x00


	//----- nvinfo : EIATTR_MERCURY_ISA_VERSION
	.align		4
.L_22:
        /*0ce0*/ 	.byte	0x03, 0x5f
        /*0ce2*/ 	.short	0x0101


	//----- nvinfo : EIATTR_INT_WARP_WIDE_INSTR_OFFSETS
	.align		4
        /*0ce4*/ 	.byte	0x04, 0x31
        /*0ce6*/ 	.short	(.L_24 - .L_23)


	//   ....[0]....
.L_23:
        /*0ce8*/ 	.word	0x00000470


	//   ....[1]....
        /*0cec*/ 	.word	0x00000480


	//   ....[2]....
        /*0cf0*/ 	.word	0x000004f0


	//   ....[3]....
        /*0cf4*/ 	.word	0x00000500


	//   ....[4]....
        /*0cf8*/ 	.word	0x00000510


	//   ....[5]....
        /*0cfc*/ 	.word	0x00000530


	//   ....[6]....
        /*0d00*/ 	.word	0x00000590


	//   ....[7]....
        /*0d04*/ 	.word	0x000005b0


	//----- nvinfo : EIATTR_COOP_GROUP_MASK_REGIDS
	.align		4
.L_24:
        /*0d08*/ 	.byte	0x04, 0x29
        /*0d0a*/ 	.short	(.L_26 - .L_25)


	//   ....[0]....
.L_25:
        /*0d0c*/ 	.word	0xffffffff


	//   ....[1]....
        /*0d10*/ 	.word	0xffffffff


	//   ....[2]....
        /*0d14*/ 	.word	0xffffffff


	//   ....[3]....
        /*0d18*/ 	.word	0xffffffff


	//   ....[4]....
        /*0d1c*/ 	.word	0xffffffff


	//   ....[5]....
        /*0d20*/ 	.word	0xffffffff


	//----- nvinfo : EIATTR_COOP_GROUP_INSTR_OFFSETS
	.align		4
.L_26:
        /*0d24*/ 	.byte	0x04, 0x28
        /*0d26*/ 	.short	(.L_28 - .L_27)


	//   ....[0]....
.L_27:
        /*0d28*/ 	.word	0x00000060


	//   ....[1]....
        /*0d2c*/ 	.word	0x00000090


	//   ....[2]....
        /*0d30*/ 	.word	0x00000190


	//   ....[3]....
        /*0d34*/ 	.word	0x00000360


	//   ....[4]....
        /*0d38*/ 	.word	0x000003a0


	//   ....[5]....
        /*0d3c*/ 	.word	0x000003e0


	//----- nvinfo : EIATTR_REG_RECONFIG
	.align		4
.L_28:
        /*0d40*/ 	.byte	0x01, 0x54
	.zero		2


	//----- nvinfo : EIATTR_MBARRIER_INSTR_OFFSETS
	.align		4
        /*0d44*/ 	.byte	0x04, 0x39
        /*0d46*/ 	.short	(.L_30 - .L_29)


	//   ....[0]....
.L_29:
        /*0d48*/ 	.word	0x00000310
        /*0d4c*/ 	.word	0x000000ff
        /*0d50*/ 	.word	0x00000000
        /*0d54*/ 	.short	0x0100
        /*0d56*/ 	.byte	0x09
	.zero		1


	//   ....[1]....
        /*0d58*/ 	.word	0x00000320
        /*0d5c*/ 	.word	0x000000ff
        /*0d60*/ 	.word	0x00000010
        /*0d64*/ 	.short	0x0100
        /*0d66*/ 	.byte	0x09
	.zero		1


	//   ....[2]....
        /*0d68*/ 	.word	0x00000330
        /*0d6c*/ 	.word	0x000000ff
        /*0d70*/ 	.word	0x00000008
        /*0d74*/ 	.short	0x0100
        /*0d76*/ 	.byte	0x09
	.zero		1


	//   ....[3]....
        /*0d78*/ 	.word	0x00000340
        /*0d7c*/ 	.word	0x000000ff
        /*0d80*/ 	.word	0x00000018
        /*0d84*/ 	.short	0x0100
        /*0d86*/ 	.byte	0x09
	.zero		1


	//   ....[4]....
        /*0d88*/ 	.word	0x000005d0
        /*0d8c*/ 	.word	0x000000ff
        /*0d90*/ 	.word	0x00000050
        /*0d94*/ 	.short	0x0100
        /*0d96*/ 	.byte	0x09
	.zero		1


	//   ....[5]....
        /*0d98*/ 	.word	0x000005e0
        /*0d9c*/ 	.word	0x000000ff
        /*0da0*/ 	.word	0x00000058
        /*0da4*/ 	.short	0x0100
        /*0da6*/ 	.byte	0x09
	.zero		1


	//   ....[6]....
        /*0da8*/ 	.word	0x00000620
        /*0dac*/ 	.word	0x000000ff
        /*0db0*/ 	.word	0x00000030
        /*0db4*/ 	.short	0x0100
        /*0db6*/ 	.byte	0x0a
	.zero		1


	//   ....[7]....
        /*0db8*/ 	.word	0x00000640
        /*0dbc*/ 	.word	0x000000ff
        /*0dc0*/ 	.word	0x00000038
        /*0dc4*/ 	.short	0x0100
        /*0dc6*/ 	.byte	0x0a
	.zero		1


	//   ....[8]....
        /*0dc8*/ 	.word	0x00000650
        /*0dcc*/ 	.word	0x000000ff
        /*0dd0*/ 	.word	0x00000040
        /*0dd4*/ 	.short	0x0100
        /*0dd6*/ 	.byte	0x0a
	.zero		1


	//   ....[9]....
        /*0dd8*/ 	.word	0x00000660
        /*0ddc*/ 	.word	0x000000ff
        /*0de0*/ 	.word	0x00000048
        /*0de4*/ 	.short	0x0100
        /*0de6*/ 	.byte	0x0a
	.zero		1


	//   ....[10]....
        /*0de8*/ 	.word	0x00001600
        /*0dec*/ 	.word	0x000000ff
        /*0df0*/ 	.word	0xfffffff8
        /*0df4*/ 	.short	0x010a
        /*0df6*/ 	.byte	0x15
	.zero		1


	//   ....[11]....
        /*0df8*/ 	.word	0x00001fd0
        /*0dfc*/ 	.word	0x000000ff
        /*0e00*/ 	.word	0x00000000
        /*0e04*/ 	.short	0x010a
        /*0e06*/ 	.byte	0x04
	.zero		1


	//   ....[12]....
        /*0e08*/ 	.word	0x00002010
        /*0e0c*/ 	.word	0x000000ff
        /*0e10*/ 	.word	0x00000000
        /*0e14*/ 	.short	0x010a
        /*0e16*/ 	.byte	0x04
	.zero		1


	//   ....[13]....
        /*0e18*/ 	.word	0x000032b0
        /*0e1c*/ 	.word	0x000000ff
        /*0e20*/ 	.word	0x00000000
        /*0e24*/ 	.short	0x010a
        /*0e26*/ 	.byte	0x08
	.zero		1


	//   ....[14]....
        /*0e28*/ 	.word	0x000032f0
        /*0e2c*/ 	.word	0x000000ff
        /*0e30*/ 	.word	0x00000000
        /*0e34*/ 	.short	0x010a
        /*0e36*/ 	.byte	0x08
	.zero		1


	//   ....[15]....
        /*0e38*/ 	.word	0x000043f0
        /*0e3c*/ 	.word	0x000000ff
        /*0e40*/ 	.word	0x00000000
        /*0e44*/ 	.short	0x0101
        /*0e46*/ 	.byte	0x06
	.zero		1


	//   ....[16]....
        /*0e48*/ 	.word	0x00005480
        /*0e4c*/ 	.word	0x000000e5
        /*0e50*/ 	.word	0x00000000
        /*0e54*/ 	.short	0x0101
        /*0e56*/ 	.byte	0x1b
	.zero		1


	//   ....[17]....
        /*0e58*/ 	.word	0x00005570
        /*0e5c*/ 	.word	0x000000ff
        /*0e60*/ 	.word	0x00000000
        /*0e64*/ 	.short	0x0101
        /*0e66*/ 	.byte	0x04
	.zero		1


	//   ....[18]....
        /*0e68*/ 	.word	0x00005620
        /*0e6c*/ 	.word	0x000000ff
        /*0e70*/ 	.word	0x00000008
        /*0e74*/ 	.short	0x010a
        /*0e76*/ 	.byte	0x15
	.zero		1


	//   ....[19]....
        /*0e78*/ 	.word	0x0000e840
        /*0e7c*/ 	.word	0x00000000
        /*0e80*/ 	.word	0x00000000
        /*0e84*/ 	.short	0x0101
        /*0e86*/ 	.byte	0x1b
	.zero		1


	//   ....[20]....
        /*0e88*/ 	.word	0x0000f290
        /*0e8c*/ 	.word	0x0000000b
        /*0e90*/ 	.word	0x00000010
        /*0e94*/ 	.short	0x010a
        /*0e96*/ 	.byte	0x3f
	.zero		1


	//   ....[21]....
        /*0e98*/ 	.word	0x0000f650
        /*0e9c*/ 	.word	0x00000002
        /*0ea0*/ 	.word	0x00000058
        /*0ea4*/ 	.short	0x0101
        /*0ea6*/ 	.byte	0x3f
	.zero		1


	//   ....[22]....
        /*0ea8*/ 	.word	0x0000fe70
        /*0eac*/ 	.word	0x00000005
        /*0eb0*/ 	.word	0x00000000
        /*0eb4*/ 	.short	0x010a
        /*0eb6*/ 	.byte	0x3f
	.zero		1


	//   ....[23]....
        /*0eb8*/ 	.word	0x0000fef0
        /*0ebc*/ 	.word	0x00000009
        /*0ec0*/ 	.word	0x00000000
        /*0ec4*/ 	.short	0x010a
        /*0ec6*/ 	.byte	0x3f
	.zero		1


	//   ....[24]....
        /*0ec8*/ 	.word	0x0000ff60
        /*0ecc*/ 	.word	0x00000003
        /*0ed0*/ 	.word	0xfffffff8
        /*0ed4*/ 	.short	0x010a
        /*0ed6*/ 	.byte	0x3f
	.zero		1


	//   ....[25]....
        /*0ed8*/ 	.word	0x0000ffc0
        /*0edc*/ 	.word	0x00000003
        /*0ee0*/ 	.word	0x00000000
        /*0ee4*/ 	.short	0x010a
        /*0ee6*/ 	.byte	0x3f
	.zero		1


	//   ....[26]....
        /*0ee8*/ 	.word	0x00010030
        /*0eec*/ 	.word	0x00000000
        /*0ef0*/ 	.word	0x00000000
        /*0ef4*/ 	.short	0x010a
        /*0ef6*/ 	.byte	0x3f
	.zero		1


	//   ....[27]....
        /*0ef8*/ 	.word	0x000100a0
        /*0efc*/ 	.word	0x00000019
        /*0f00*/ 	.word	0x00000008
        /*0f04*/ 	.short	0x010a
        /*0f06*/ 	.byte	0x3f
	.zero		1


	//   ....[28]....
        /*0f08*/ 	.word	0x00010170
        /*0f0c*/ 	.word	0x0000000b
        /*0f10*/ 	.word	0x00000010
        /*0f14*/ 	.short	0x010a
        /*0f16*/ 	.byte	0x3f
	.zero		1


	//   ....[29]....
        /*0f18*/ 	.word	0x00010250
        /*0f1c*/ 	.word	0x00000005
        /*0f20*/ 	.word	0x00000000
        /*0f24*/ 	.short	0x010a
        /*0f26*/ 	.byte	0x3f
	.zero		1


	//----- nvinfo : EIATTR_NUM_MBARRIERS
	.align		4
.L_30:
        /*0f28*/ 	.byte	0x03, 0x38
        /*0f2a*/ 	.short	0x000a


	//----- nvinfo : EIATTR_EXIT_INSTR_OFFSETS
	.align		4
        /*0f2c*/ 	.byte	0x04, 0x1c
        /*0f2e*/ 	.short	(.L_32 - .L_31)


	//   ....[0]....
.L_31:
        /*0f30*/ 	.word	0x000012b0


	//   ....[1]....
        /*0f34*/ 	.word	0x00001310


	//   ....[2]....
        /*0f38*/ 	.word	0x0000efa0


	//   ....[3]....
        /*0f3c*/ 	.word	0x0000efd0


	//   ....[4]....
        /*0f40*/ 	.word	0x0000ff40


	//----- nvinfo : EIATTR_MAX_THREADS
	.align		4
.L_32:
        /*0f44*/ 	.byte	0x04, 0x05
        /*0f46*/ 	.short	(.L_34 - .L_33)
.L_33:
        /*0f48*/ 	.word	0x00000180
        /*0f4c*/ 	.word	0x00000001
        /*0f50*/ 	.word	0x00000001


	//----- nvinfo : EIATTR_CRS_STACK_SIZE
	.align		4
.L_34:
        /*0f54*/ 	.byte	0x04, 0x1e
        /*0f56*/ 	.short	(.L_36 - .L_35)
.L_35:
        /*0f58*/ 	.word	0x00000000


	//----- nvinfo : EIATTR_CBANK_PARAM_SIZE
	.align		4
.L_36:
        /*0f5c*/ 	.byte	0x03, 0x19
        /*0f5e*/ 	.short	0x0470


	//----- nvinfo : EIATTR_PARAM_CBANK
	.align		4
        /*0f60*/ 	.byte	0x04, 0x0a
        /*0f62*/ 	.short	(.L_38 - .L_37)
	.align		4
.L_37:
        /*0f64*/ 	.word	index@(.nv.constant0._ZN7cutlass13device_kernelINS_4gemm6kernel13GemmUniversalIN4cute5tupleIJiiiiEEENS1_10collective13CollectiveMmaINS1_37MainloopSm90TmaGmmaWarpSpecializedFP8ILi2ENS5_IJNS4_1CILi1EEESB_SB_EEENS1_32KernelTmaWarpSpecializedPingpongEEENS5_IJNSA_ILi64EEENSA_ILi256EEENSA_ILi128EEEEEENS_12float_e4m3_tENS5_IJlSB_lEEESJ_SK_NS4_8TiledMMAINS4_8MMA_AtomIJNS4_4SM904GMMA31MMA_64x256x32_F32E4M3E4M3_SS_TNILNSO_7ScaleInE1ELSQ_1EEEEEENS4_6LayoutISC_NS5_IJNSA_ILi0EEESU_SU_EEEEENS5_IJNS4_10UnderscoreESX_SX_EEEEENS4_13SM90_TMA_LOADENS4_14ComposedLayoutINS4_7SwizzleILi3ELi4ELi3EEENS4_18smem_ptr_flag_bitsILi8EEENST_INS5_IJNSA_ILi8EEESH_EEENS5_IJSH_SB_EEEEEEEvNS4_8identityES10_S1A_vS1B_EENS_8epilogue10collective6detail29Sm90TmaWarpSpecializedAdapterINS1E_15DefaultEpilogueISJ_SK_SK_NS1D_6thread17LinearCombinationISJ_Li1EffLNS1I_9ScaleType4KindE0ELNS_15FloatRoundStyleE2ESJ_EENS1_15EpilogueDefaultEEEEEvvEEEEvNT_6ParamsE)
        /*0f68*/ 	.short	0x0210
        /*0f6a*/ 	.short	0x0470


	//----- nvinfo : EIATTR_SW_WAR
	.align		4
.L_38:
        /*0f6c*/ 	.byte	0x04, 0x36
        /*0f6e*/ 	.short	(.L_40 - .L_39)
.L_39:
        /*0f70*/ 	.word	0x00000008
.L_40:


//--------------------- .nv.callgraph             --------------------------
	.section	.nv.callgraph,"",@"SHT_CUDA_CALLGRAPH"
	.align	4
	.sectionentsize	8
	.align		4
        /*0000*/ 	.word	0x00000000
	.align		4
        /*0004*/ 	.word	0xffffffff
	.align		4
        /*0008*/ 	.word	0x00000000
	.align		4
        /*000c*/ 	.word	0xfffffffe
	.align		4
        /*0010*/ 	.word	0x00000000
	.align		4
        /*0014*/ 	.word	0xfffffffd
	.align		4
        /*0018*/ 	.word	0x00000000
	.align		4
        /*001c*/ 	.word	0xfffffffc


//--------------------- .nv.constant4             --------------------------
	.section	.nv.constant4,"a",@progbits
	.align	8
	.align		8
.nv.constant4:
        /*0000*/ 	.dword	_ZN40_INTERNAL_f5df4fec_4_k_cu_3d2b458a_180254cuda3std3__45__cpo5beginE
	.align		8
        /*0008*/ 	.dword	_ZN40_INTERNAL_f5df4fec_4_k_cu_3d2b458a_180254cuda3std3__45__cpo3endE
	.align		8
        /*0010*/ 	.dword	_ZN40_INTERNAL_f5df4fec_4_k_cu_3d2b458a_180254cuda3std3__45__cpo6cbeginE
	.align		8
        /*0018*/ 	.dword	_ZN40_INTERNAL_f5df4fec_4_k_cu_3d2b458a_180254cuda3std3__45__cpo4cendE
	.align		8
        /*0020*/ 	.dword	_ZN40_INTERNAL_f5df4fec_4_k_cu_3d2b458a_180254cuda3std3__442_GLOBAL__N__f5df4fec_4_k_cu_3d2b458a_180256ignoreE
	.align		8
        /*0028*/ 	.dword	_ZN40_INTERNAL_f5df4fec_4_k_cu_3d2b458a_180254cuda3std3__419piecewise_constructE
	.align		8
        /*0030*/ 	.dword	_ZN40_INTERNAL_f5df4fec_4_k_cu_3d2b458a_180254cuda3std3__48in_placeE
	.align		8
        /*0038*/ 	.dword	_ZN40_INTERNAL_f5df4fec_4_k_cu_3d2b458a_180254cuda3std6ranges3__45__cpo4swapE
	.align		8
        /*0040*/ 	.dword	_ZN40_INTERNAL_f5df4fec_4_k_cu_3d2b458a_180254cuda3std6ranges3__45__cpo9iter_moveE
	.align		8
        /*0048*/ 	.dword	_ZN40_INTERNAL_f5df4fec_4_k_cu_3d2b458a_180254cute7productE
	.align		8
        /*0050*/ 	.dword	_ZN40_INTERNAL_f5df4fec_4_k_cu_3d2b458a_180254cute1_E


//--------------------- .text._ZN7cutlass13device_kernelINS_4gemm6kernel13GemmUniversalIN4cute5tupleIJiiiiEEENS1_10collective13CollectiveMmaINS1_37MainloopSm90TmaGmmaWarpSpecializedFP8ILi2ENS5_IJNS4_1CILi1EEESB_SB_EEENS1_32KernelTmaWarpSpecializedPingpongEEENS5_IJNSA_ILi64EEENSA_ILi256EEENSA_ILi128EEEEEENS_12float_e4m3_tENS5_IJlSB_lEEESJ_SK_NS4_8TiledMMAINS4_8MMA_AtomIJNS4_4SM904GMMA31MMA_64x256x32_F32E4M3E4M3_SS_TNILNSO_7ScaleInE1ELSQ_1EEEEEENS4_6LayoutISC_NS5_IJNSA_ILi0EEESU_SU_EEEEENS5_IJNS4_10UnderscoreESX_SX_EEEEENS4_13SM90_TMA_LOADENS4_14ComposedLayoutINS4_7SwizzleILi3ELi4ELi3EEENS4_18smem_ptr_flag_bitsILi8EEENST_INS5_IJNSA_ILi8EEESH_EEENS5_IJSH_SB_EEEEEEEvNS4_8identityES10_S1A_vS1B_EENS_8epilogue10collective6detail29Sm90TmaWarpSpecializedAdapterINS1E_15DefaultEpilogueISJ_SK_SK_NS1D_6thread17LinearCombinationISJ_Li1EffLNS1I_9ScaleType4KindE0ELNS_15FloatRoundStyleE2ESJ_EENS1_15EpilogueDefaultEEEEEvvEEEEvNT_6ParamsE --------------------------
	.section	.text._ZN7cutlass13device_kernelINS_4gemm6kernel13GemmUniversalIN4cute5tupleIJiiiiEEENS1_10collective13CollectiveMmaINS1_37MainloopSm90TmaGmmaWarpSpecializedFP8ILi2ENS5_IJNS4_1CILi1EEESB_SB_EEENS1_32KernelTmaWarpSpecializedPingpongEEENS5_IJNSA_ILi64EEENSA_ILi256EEENSA_ILi128EEEEEENS_12float_e4m3_tENS5_IJlSB_lEEESJ_SK_NS4_8TiledMMAINS4_8MMA_AtomIJNS4_4SM904GMMA31MMA_64x256x32_F32E4M3E4M3_SS_TNILNSO_7ScaleInE1ELSQ_1EEEEEENS4_6LayoutISC_NS5_IJNSA_ILi0EEESU_SU_EEEEENS5_IJNS4_10UnderscoreESX_SX_EEEEENS4_13SM90_TMA_LOADENS4_14ComposedLayoutINS4_7SwizzleILi3ELi4ELi3EEENS4_18smem_ptr_flag_bitsILi8EEENST_INS5_IJNSA_ILi8EEESH_EEENS5_IJSH_SB_EEEEEEEvNS4_8identityES10_S1A_vS1B_EENS_8epilogue10collective6detail29Sm90TmaWarpSpecializedAdapterINS1E_15DefaultEpilogueISJ_SK_SK_NS1D_6thread17LinearCombinationISJ_Li1EffLNS1I_9ScaleType4KindE0ELNS_15FloatRoundStyleE2ESJ_EENS1_15EpilogueDefaultEEEEEvvEEEEvNT_6ParamsE,"ax",@progbits
	.align	128
.text._ZN7cutlass13device_kernelINS_4gemm6kernel13GemmUniversalIN4cute5tupleIJiiiiEEENS1_10collective13CollectiveMmaINS1_37MainloopSm90TmaGmmaWarpSpecializedFP8ILi2ENS5_IJNS4_1CILi1EEESB_SB_EEENS1_32KernelTmaWarpSpecializedPingpongEEENS5_IJNSA_ILi64EEENSA_ILi256EEENSA_ILi128EEEEEENS_12float_e4m3_tENS5_IJlSB_lEEESJ_SK_NS4_8TiledMMAINS4_8MMA_AtomIJNS4_4SM904GMMA31MMA_64x256x32_F32E4M3E4M3_SS_TNILNSO_7ScaleInE1ELSQ_1EEEEEENS4_6LayoutISC_NS5_IJNSA_ILi0EEESU_SU_EEEEENS5_IJNS4_10UnderscoreESX_SX_EEEEENS4_13SM90_TMA_LOADENS4_14ComposedLayoutINS4_7SwizzleILi3ELi4ELi3EEENS4_18smem_ptr_flag_bitsILi8EEENST_INS5_IJNSA_ILi8EEESH_EEENS5_IJSH_SB_EEEEEEEvNS4_8identityES10_S1A_vS1B_EENS_8epilogue10collective6detail29Sm90TmaWarpSpecializedAdapterINS1E_15DefaultEpilogueISJ_SK_SK_NS1D_6thread17LinearCombinationISJ_Li1EffLNS1I_9ScaleType4KindE0ELNS_15FloatRoundStyleE2ESJ_EENS1_15EpilogueDefaultEEEEEvvEEEEvNT_6ParamsE:
        .type           _ZN7cutlass13device_kernelINS_4gemm6kernel13GemmUniversalIN4cute5tupleIJiiiiEEENS1_10collective13CollectiveMmaINS1_37MainloopSm90TmaGmmaWarpSpecializedFP8ILi2ENS5_IJNS4_1CILi1EEESB_SB_EEENS1_32KernelTmaWarpSpecializedPingpongEEENS5_IJNSA_ILi64EEENSA_ILi256EEENSA_ILi128EEEEEENS_12float_e4m3_tENS5_IJlSB_lEEESJ_SK_NS4_8TiledMMAINS4_8MMA_AtomIJNS4_4SM904GMMA31MMA_64x256x32_F32E4M3E4M3_SS_TNILNSO_7ScaleInE1ELSQ_1EEEEEENS4_6LayoutISC_NS5_IJNSA_ILi0EEESU_SU_EEEEENS5_IJNS4_10UnderscoreESX_SX_EEEEENS4_13SM90_TMA_LOADENS4_14ComposedLayoutINS4_7SwizzleILi3ELi4ELi3EEENS4_18smem_ptr_flag_bitsILi8EEENST_INS5_IJNSA_ILi8EEESH_EEENS5_IJSH_SB_EEEEEEEvNS4_8identityES10_S1A_vS1B_EENS_8epilogue10collective6detail29Sm90TmaWarpSpecializedAdapterINS1E_15DefaultEpilogueISJ_SK_SK_NS1D_6thread17LinearCombinationISJ_Li1EffLNS1I_9ScaleType4KindE0ELNS_15FloatRoundStyleE2ESJ_EENS1_15EpilogueDefaultEEEEEvvEEEEvNT_6ParamsE,@function
        .size           _ZN7cutlass13device_kernelINS_4gemm6kernel13GemmUniversalIN4cute5tupleIJiiiiEEENS1_10collective13CollectiveMmaINS1_37MainloopSm90TmaGmmaWarpSpecializedFP8ILi2ENS5_IJNS4_1CILi1EEESB_SB_EEENS1_32KernelTmaWarpSpecializedPingpongEEENS5_IJNSA_ILi64EEENSA_ILi256EEENSA_ILi128EEEEEENS_12float_e4m3_tENS5_IJlSB_lEEESJ_SK_NS4_8TiledMMAINS4_8MMA_AtomIJNS4_4SM904GMMA31MMA_64x256x32_F32E4M3E4M3_SS_TNILNSO_7ScaleInE1ELSQ_1EEEEEENS4_6LayoutISC_NS5_IJNSA_ILi0EEESU_SU_EEEEENS5_IJNS4_10UnderscoreESX_SX_EEEEENS4_13SM90_TMA_LOADENS4_14ComposedLayoutINS4_7SwizzleILi3ELi4ELi3EEENS4_18smem_ptr_flag_bitsILi8EEENST_INS5_IJNSA_ILi8EEESH_EEENS5_IJSH_SB_EEEEEEEvNS4_8identityES10_S1A_vS1B_EENS_8epilogue10collective6detail29Sm90TmaWarpSpecializedAdapterINS1E_15DefaultEpilogueISJ_SK_SK_NS1D_6thread17LinearCombinationISJ_Li1EffLNS1I_9ScaleType4KindE0ELNS_15FloatRoundStyleE2ESJ_EENS1_15EpilogueDefaultEEEEEvvEEEEvNT_6ParamsE,(.L_x_327 - _ZN7cutlass13device_kernelINS_4gemm6kernel13GemmUniversalIN4cute5tupleIJiiiiEEENS1_10collective13CollectiveMmaINS1_37MainloopSm90TmaGmmaWarpSpecializedFP8ILi2ENS5_IJNS4_1CILi1EEESB_SB_EEENS1_32KernelTmaWarpSpecializedPingpongEEENS5_IJNSA_ILi64EEENSA_ILi256EEENSA_ILi128EEEEEENS_12float_e4m3_tENS5_IJlSB_lEEESJ_SK_NS4_8TiledMMAINS4_8MMA_AtomIJNS4_4SM904GMMA31MMA_64x256x32_F32E4M3E4M3_SS_TNILNSO_7ScaleInE1ELSQ_1EEEEEENS4_6LayoutISC_NS5_IJNSA_ILi0EEESU_SU_EEEEENS5_IJNS4_10UnderscoreESX_SX_EEEEENS4_13SM90_TMA_LOADENS4_14ComposedLayoutINS4_7SwizzleILi3ELi4ELi3EEENS4_18smem_ptr_flag_bitsILi8EEENST_INS5_IJNSA_ILi8EEESH_EEENS5_IJSH_SB_EEEEEEEvNS4_8identityES10_S1A_vS1B_EENS_8epilogue10collective6detail29Sm90TmaWarpSpecializedAdapterINS1E_15DefaultEpilogueISJ_SK_SK_NS1D_6thread17LinearCombinationISJ_Li1EffLNS1I_9ScaleType4KindE0ELNS_15FloatRoundStyleE2ESJ_EENS1_15EpilogueDefaultEEEEEvvEEEEvNT_6ParamsE)
        .other          _ZN7cutlass13device_kernelINS_4gemm6kernel13GemmUniversalIN4cute5tupleIJiiiiEEENS1_10collective13CollectiveMmaINS1_37MainloopSm90TmaGmmaWarpSpecializedFP8ILi2ENS5_IJNS4_1CILi1EEESB_SB_EEENS1_32KernelTmaWarpSpecializedPingpongEEENS5_IJNSA_ILi64EEENSA_ILi256EEENSA_ILi128EEEEEENS_12float_e4m3_tENS5_IJlSB_lEEESJ_SK_NS4_8TiledMMAINS4_8MMA_AtomIJNS4_4SM904GMMA31MMA_64x256x32_F32E4M3E4M3_SS_TNILNSO_7ScaleInE1ELSQ_1EEEEEENS4_6LayoutISC_NS5_IJNSA_ILi0EEESU_SU_EEEEENS5_IJNS4_10UnderscoreESX_SX_EEEEENS4_13SM90_TMA_LOADENS4_14ComposedLayoutINS4_7SwizzleILi3ELi4ELi3EEENS4_18smem_ptr_flag_bitsILi8EEENST_INS5_IJNSA_ILi8EEESH_EEENS5_IJSH_SB_EEEEEEEvNS4_8identityES10_S1A_vS1B_EENS_8epilogue10collective6detail29Sm90TmaWarpSpecializedAdapterINS1E_15DefaultEpilogueISJ_SK_SK_NS1D_6thread17LinearCombinationISJ_Li1EffLNS1I_9ScaleType4KindE0ELNS_15FloatRoundStyleE2ESJ_EENS1_15EpilogueDefaultEEEEEvvEEEEvNT_6ParamsE,@"STO_CUDA_ENTRY STV_DEFAULT"
_ZN7cutlass13device_kernelINS_4gemm6kernel13GemmUniversalIN4cute5tupleIJiiiiEEENS1_10collective13CollectiveMmaINS1_37MainloopSm90TmaGmmaWarpSpecializedFP8ILi2ENS5_IJNS4_1CILi1EEESB_SB_EEENS1_32KernelTmaWarpSpecializedPingpongEEENS5_IJNSA_ILi64EEENSA_ILi256EEENSA_ILi128EEEEEENS_12float_e4m3_tENS5_IJlSB_lEEESJ_SK_NS4_8TiledMMAINS4_8MMA_AtomIJNS4_4SM904GMMA31MMA_64x256x32_F32E4M3E4M3_SS_TNILNSO_7ScaleInE1ELSQ_1EEEEEENS4_6LayoutISC_NS5_IJNSA_ILi0EEESU_SU_EEEEENS5_IJNS4_10UnderscoreESX_SX_EEEEENS4_13SM90_TMA_LOADENS4_14ComposedLayoutINS4_7SwizzleILi3ELi4ELi3EEENS4_18smem_ptr_flag_bitsILi8EEENST_INS5_IJNSA_ILi8EEESH_EEENS5_IJSH_SB_EEEEEEEvNS4_8identityES10_S1A_vS1B_EENS_8epilogue10collective6detail29Sm90TmaWarpSpecializedAdapterINS1E_15DefaultEpilogueISJ_SK_SK_NS1D_6thread17LinearCombinationISJ_Li1EffLNS1I_9ScaleType4KindE0ELNS_15FloatRoundStyleE2ESJ_EENS1_15EpilogueDefaultEEEEEvvEEEEvNT_6ParamsE:
[----:B------:R-:W0:Y:S02]  /*0000*/  LDC R1, c[0x0][0x28] ;  /* 0x00000a00ff017b82 */ /* 0x000e240000000800 */
[----:B0-----:R-:W-:Y:S01]  /*0010*/  VIADD R1, R1, 0xfffffef8 ;  /* 0xfffffef801017836 */ /* 0x001fe20000000000 */
[----:B------:R-:W0:Y:S01]  /*0020*/  S2R R2, SR_TID.X ;  /* 0x0000000000027919 */ /* 0x000e220000002100 */
[----:B------:R-:W-:Y:S01]  /*0030*/  ELECT P0, URZ, PT ;  /* 0x00000000003f782f */ /* 0x000fe20003800000 */
[----:B------:R-:W-:Y:S01]  /*0040*/  BSSY B0, `(.L_x_0) ;  /* 0x0000014000007945 */ /* 0x000fe20003800000 */
[----:B0-----:R-:W-:-:S05]  /*0050*/  SHF.R.U32.HI R0, RZ, 0x5, R2 ;  /* 0x00000005ff007819 */ /* 0x001fca0000011602 */
[----:B------:R-:W0:Y:S02]  /*0060*/  SHFL.IDX PT, R3, R0, RZ, 0x1f ;  /* 0x00001fff00037589 */ /* 0x000e2400000e0000 */
[----:B0-----:R-:W-:Y:S02]  /*0070*/  R2UR UR8, R3 ;  /* 0x00000000030872ca */ /* 0x001fe400000e0000 */
[----:B------:R-:W-:-:S05]  /*0080*/  SHF.R.U32.HI R3, RZ, 0x7, R2 ;  /* 0x00000007ff037819 */ /* 0x000fca0000011602 */
[----:B------:R0:W1:Y:S06]  /*0090*/  SHFL.IDX PT, R4, R3, RZ, 0x1f ;  /* 0x00001fff03047589 */ /* 0x00006c00000e0000 */
[----:B------:R-:W-:Y:S02]  /*00a0*/  USHF.R.S32.HI UR4, URZ, 0x1f, UR8 ;  /* 0x0000001f3f047899 */ /* 0x000fe40008011408 */
[----:B------:R-:W-:Y:S02]  /*00b0*/  ISETP.NE.OR P0, PT, RZ, UR8, !P0 ;  /* 0x00000008ff007c0c */ /* 0x000fe4000c705670 */
[----:B------:R-:W-:-:S04]  /*00c0*/  ULEA.HI UR4, UR4, UR8, URZ, 0x2 ;  /* 0x0000000804047291 */ /* 0x000fc8000f8f103f */
[----:B------:R-:W-:-:S04]  /*00d0*/  ULOP3.LUT UR4, UR4, 0xfffffffc, URZ, 0xc0, !UPT ;  /* 0xfffffffc04047892 */ /* 0x000fc8000f8ec03f */
[----:B------:R-:W-:-:S03]  /*00e0*/  UIADD3 UR8, UR8, -UR4, URZ ;  /* 0x8000000408087290 */ /* 0x000fc6000fffe03f */
[----:B0-----:R-:W-:Y:S09]  /*00f0*/  @P0 BRA `(.L_x_1) ;  /* 0x0000000000200947 */ /* 0x001ff20003800000 */
[----:B------:R-:W-:Y:S02]  /*0100*/  ULDC.64 UR4, c[0x0][0x198] ;  /* 0x0000660000047ab9 */ /* 0x000fe40000000a00 */
[----:B------:R-:W-:Y:S02]  /*0110*/  UIADD3 UR6, UP0, UR4, 0xf0, URZ ;  /* 0x000000f004067890 */ /* 0x000fe4000ff1e03f */
[----:B------:R-:W-:Y:S02]  /*0120*/  UIADD3 UR4, UP1, UR4, 0x1f0, URZ ;  /* 0x000001f004047890 */ /* 0x000fe4000ff3e03f */
[----:B------:R-:W-:Y:S02]  /*0130*/  UIADD3.X UR7, URZ, UR5, URZ, UP0, !UPT ;  /* 0x000000053f077290 */ /* 0x000fe400087fe43f */
[----:B------:R-:W-:-:S07]  /*0140*/  UIADD3.X UR5, URZ, UR5, URZ, UP1, !UPT ;  /* 0x000000053f057290 */ /* 0x000fce0008ffe43f */
[----:B------:R0:W-:Y:S02]  /*0150*/  UTMACCTL.PF [UR6] ;  /* 0x00000000060079b9 */ /* 0x0001e40008040000 */
[----:B------:R0:W-:Y:S02]  /*0160*/  UTMACCTL.PF [UR4] ;  /* 0x00000000040079b9 */ /* 0x0001e40008040000 */
[----:B0-----:R-:W-:Y:S01]  /*0170*/  NOP ;  /* 0x0000000000007918 */ /* 0x001fe20000000000 */
.L_x_1:
[----:B------:R-:W-:Y:S05]  /*0180*/  BSYNC B0 ;  /* 0x0000000000007941 */ /* 0x000fea0003800000 */
.L_x_0:
[----:B------:R-:W0:Y:S01]  /*0190*/  SHFL.IDX PT, R5, R0, RZ, 0x1f ;  /* 0x00001fff00057589 */ /* 0x000e2200000e0000 */
[----:B-1----:R-:W-:Y:S01]  /*01a0*/  R2UR UR22, R4 ;  /* 0x00000000041672ca */ /* 0x002fe200000e0000 */
[----:B------:R-:W-:-:S04]  /*01b0*/  UISETP.NE.AND UP0, UPT, UR8, 0x3, UPT ;  /* 0x000000030800788c */ /* 0x000fc8000bf05270 */
[----:B------:R-:W-:-:S08]  /*01c0*/  UISETP.EQ.OR UP0, UPT, UR8, URZ, !UP0 ;  /* 0x0000003f0800728c */ /* 0x000fd0000c702670 */
[----:B------:R-:W-:Y:S02]  /*01d0*/  UIADD3 UR20, UR22, -0x1, URZ ;  /* 0xffffffff16147890 */ /* 0x000fe4000fffe03f */
[----:B------:R-:W-:Y:S02]  /*01e0*/  UISETP.EQ.AND UP0, UPT, UR22, URZ, UP0 ;  /* 0x0000003f1600728c */ /* 0x000fe40008702270 */
[----:B------:R-:W-:Y:S02]  /*01f0*/  UISETP.GE.U32.AND UP1, UPT, UR20, 0x2, UPT ;  /* 0x000000021400788c */ /* 0x000fe4000bf26070 */
[----:B------:R-:W-:Y:S01]  /*0200*/  USEL UR13, URZ, 0x1, !UP0 ;  /* 0x000000013f0d7887 */ /* 0x000fe2000c000000 */
[----:B0-----:R-:W-:-:S03]  /*0210*/  ISETP.NE.AND P0, PT, R5, RZ, PT ;  /* 0x000000ff0500720c */ /* 0x001fc60003f05270 */
[----:B------:R-:W-:-:S10]  /*0220*/  USEL UR13, UR13, 0x2, UP1 ;  /* 0x000000020d0d7887 */ /* 0x000fd40008800000 */
[----:B------:R-:W-:Y:S05]  /*0230*/  @P0 BRA `(.L_x_2) ;  /* 0x0000000000480947 */ /* 0x000fea0003800000 */
[----:B------:R-:W0:Y:S01]  /*0240*/  S2UR UR9, SR_CgaCtaId ;  /* 0x00000000000979c3 */ /* 0x000e220000008800 */
[----:B------:R-:W-:Y:S01]  /*0250*/  UMOV UR4, 0x400 ;  /* 0x0000040000047882 */ /* 0x000fe20000000000 */
[----:B------:R-:W-:Y:S01]  /*0260*/  UMOV UR5, 0x1 ;  /* 0x0000000100057882 */ /* 0x000fe20000000000 */
[----:B------:R-:W-:Y:S01]  /*0270*/  UMOV UR6, 0x80 ;  /* 0x0000008000067882 */ /* 0x000fe20000000000 */
[----:B------:R-:W-:Y:S01]  /*0280*/  ELECT P0, URZ, PT ;  /* 0x00000000003f782f */ /* 0x000fe20003800000 */
[----:B------:R-:W-:-:S04]  /*0290*/  UIADD3 UR6, -UR6, 0x100000, URZ ;  /* 0x0010000006067890 */ /* 0x000fc8000fffe13f */
[----:B------:R-:W-:Y:S02]  /*02a0*/  USHF.L.U32 UR7, UR6, 0xb, URZ ;  /* 0x0000000b06077899 */ /* 0x000fe4000800063f */
[----:B------:R-:W-:Y:S02]  /*02b0*/  USHF.L.U32 UR6, UR6, 0x1, URZ ;  /* 0x0000000106067899 */ /* 0x000fe4000800063f */
[----:B0-----:R-:W-:Y:S02]  /*02c0*/  ULEA UR9, UR9, UR4, 0x18 ;  /* 0x0000000409097291 */ /* 0x001fe4000f8ec03f */
[----:B------:R-:W-:-:S04]  /*02d0*/  UIADD3 UR4, -UR5, 0x100000, URZ ;  /* 0x0010000005047890 */ /* 0x000fc8000fffe13f */
[----:B------:R-:W-:Y:S02]  /*02e0*/  USHF.L.U32 UR5, UR4, 0xb, URZ ;  /* 0x0000000b04057899 */ /* 0x000fe4000800063f */
[----:B------:R-:W-:Y:S01]  /*02f0*/  USHF.L.U32 UR4, UR4, 0x1, URZ ;  /* 0x0000000104047899 */ /* 0x000fe2000800063f */
[----:B------:R-:W0:Y:S11]  /*0300*/  FENCE.VIEW.ASYNC.S ;  /* 0x00000000000073c6 */ /* 0x000e360000000000 */
[----:B0-----:R0:W1:Y:S01]  /*0310*/  SYNCS.EXCH.64 URZ, [UR9], UR4 ;  /* 0x00000004093f75b2 */ /* 0x0010620008000100 */
[----:B------:R0:W2:Y:S01]  /*0320*/  SYNCS.EXCH.64 URZ, [UR9+0x10], UR6 ;  /* 0x00001006093f75b2 */ /* 0x0000a20008000100 */
[----:B------:R0:W3:Y:S01]  /*0330*/  SYNCS.EXCH.64 URZ, [UR9+0x8], UR4 ;  /* 0x00000804093f75b2 */ /* 0x0000e20008000100 */
[----:B------:R0:W4:Y:S01]  /*0340*/  SYNCS.EXCH.64 URZ, [UR9+0x18], UR6 ;  /* 0x00001806093f75b2 */ /* 0x0001220008000100 */
[----:B------:R-:W-:Y:S01]  /*0350*/  NOP ;  /* 0x0000000000007918 */ /* 0x000fe20000000000 */
.L_x_2:
[----:B------:R-:W5:Y:S01]  /*0360*/  SHFL.IDX PT, R5, R0, RZ, 0x1f ;  /* 0x00001fff00057589 */ /* 0x000f6200000e0000 */
[----:B------:R-:W-:Y:S01]  /*0370*/  ELECT P0, URZ, PT ;  /* 0x00000000003f782f */ /* 0x000fe20003800000 */
[----:B------:R-:W-:Y:S01]  /*0380*/  NOP ;  /* 0x0000000000007918 */ /* 0x000fe20000000000 */
[----:B------:R-:W-:Y:S01]  /*0390*/  ELECT P1, URZ, PT ;  /* 0x00000000003f782f */ /* 0x000fe20003820000 */
[----:B------:R-:W1:Y:S01]  /*03a0*/  SHFL.IDX PT, R4, R0, RZ, 0x1f ;  /* 0x00001fff00047589 */ /* 0x000e6200000e0000 */
[----:B0-----:R-:W-:Y:S01]  /*03b0*/  UMOV UR4, 0x20 ;  /* 0x0000002000047882 */ /* 0x001fe20000000000 */
[----:B------:R-:W-:Y:S01]  /*03c0*/  UMOV UR12, 0x80 ;  /* 0x00000080000c7882 */ /* 0x000fe20000000000 */
[----:B------:R-:W-:Y:S01]  /*03d0*/  NOP ;  /* 0x0000000000007918 */ /* 0x000fe20000000000 */
[----:B------:R0:W2:Y:S01]  /*03e0*/  SHFL.IDX PT, R0, R3, RZ, 0x1f ;  /* 0x00001fff03007589 */ /* 0x0000a200000e0000 */
[----:B------:R-:W-:Y:S01]  /*03f0*/  ULDC.64 UR18, c[0x0][0x208] ;  /* 0x0000820000127ab9 */ /* 0x000fe20000000a00 */
[----:B0-----:R-:W-:-:S04]  /*0400*/  SHF.R.S32.HI R3, RZ, 0x1f, R2 ;  /* 0x0000001fff037819 */ /* 0x001fc80000011402 */
[----:B------:R-:W-:Y:S02]  /*0410*/  LEA.HI R3, R3, R2, RZ, 0x7 ;  /* 0x0000000203037211 */ /* 0x000fe400078f38ff */
[----:B-----5:R-:W-:Y:S02]  /*0420*/  ISETP.NE.OR P0, PT, R5, RZ, !P0 ;  /* 0x000000ff0500720c */ /* 0x020fe40004705670 */
[----:B------:R-:W-:Y:S02]  /*0430*/  LOP3.LUT R3, R3, 0xffffff80, RZ, 0xc0, !PT ;  /* 0xffffff8003037812 */ /* 0x000fe400078ec0ff */
[----:B-1----:R-:W-:Y:S02]  /*0440*/  ISETP.NE.OR P1, PT, R4, RZ, !P1 ;  /* 0x000000ff0400720c */ /* 0x002fe40004f25670 */
[----:B--2---:R-:W-:Y:S01]  /*0450*/  R2UR UR21, R0 ;  /* 0x00000000001572ca */ /* 0x004fe200000e0000 */
[----:B------:R-:W-:-:S06]  /*0460*/  IMAD.IADD R0, R2, 0x1, -R3 ;  /* 0x0000000102007824 */ /* 0x000fcc00078e0a03 */
[----:B------:R-:W-:-:S04]  /*0470*/  VOTEU.ALL UP0, P0 ;  /* 0x00000000003f7886 */ /* 0x000fc80000000000 */
[----:B------:R-:W-:Y:S01]  /*0480*/  VOTEU.ALL UP1, P1 ;  /* 0x00000000003f7886 */ /* 0x000fe20000820000 */
[----:B------:R-:W0:Y:S01]  /*0490*/  @!UP0 S2UR UR7, SR_CgaCtaId ;  /* 0x00000000000789c3 */ /* 0x000e220000008800 */
[----:B------:R-:W-:Y:S01]  /*04a0*/  @!UP0 UMOV UR6, 0x400 ;  /* 0x0000040000068882 */ /* 0x000fe20000000000 */
[----:B------:R-:W-:-:S04]  /*04b0*/  @!UP0 UIADD3 UR4, -UR4, 0x100000, URZ ;  /* 0x0010000004048890 */ /* 0x000fc8000fffe13f */
[----:B------:R-:W-:Y:S02]  /*04c0*/  @!UP0 USHF.L.U32 UR5, UR4, 0xb, URZ ;  /* 0x0000000b04058899 */ /* 0x000fe4000800063f */
[----:B------:R-:W-:Y:S01]  /*04d0*/  @!UP0 USHF.L.U32 UR4, UR4, 0x1, URZ ;  /* 0x0000000104048899 */ /* 0x000fe2000800063f */
[----:B------:R-:W-:Y:S01]  /*04e0*/  @!UP1 UMOV UR10, 0x400 ;  /* 0x00000400000a9882 */ /* 0x000fe20000000000 */
[----:B------:R-:W-:Y:S01]  /*04f0*/  VOTEU.ALL UP2, P1 ;  /* 0x00000000003f7886 */ /* 0x000fe20000840000 */
[----:B------:R-:W-:Y:S01]  /*0500*/  VOTEU.ALL UP3, P1 ;  /* 0x00000000003f7886 */ /* 0x000fe20000860000 */
[----:B------:R-:W-:Y:S01]  /*0510*/  VOTEU.ALL UP4, P1 ;  /* 0x00000000003f7886 */ /* 0x000fe20000880000 */
[----:B------:R-:W1:Y:S01]  /*0520*/  @!UP1 S2UR UR11, SR_CgaCtaId ;  /* 0x00000000000b99c3 */ /* 0x000e620000008800 */
[----:B------:R-:W-:Y:S01]  /*0530*/  VOTEU.ALL UP5, P1 ;  /* 0x00000000003f7886 */ /* 0x000fe200008a0000 */
[----:B------:R-:W-:Y:S01]  /*0540*/  ISETP.NE.AND P1, PT, RZ, UR22, PT ;  /* 0x00000016ff007c0c */ /* 0x000fe2000bf25270 */
[----:B0-----:R-:W-:-:S02]  /*0550*/  @!UP0 ULEA UR9, UR7, UR6, 0x18 ;  /* 0x0000000607098291 */ /* 0x001fc4000f8ec03f */
[----:B------:R-:W-:-:S04]  /*0560*/  @!UP1 UIADD3 UR6, -UR12, 0x100000, URZ ;  /* 0x001000000c069890 */ /* 0x000fc8000fffe13f */
[----:B------:R-:W-:Y:S02]  /*0570*/  @!UP1 USHF.L.U32 UR7, UR6, 0xb, URZ ;  /* 0x0000000b06079899 */ /* 0x000fe4000800063f */
[----:B------:R-:W-:Y:S01]  /*0580*/  @!UP1 USHF.L.U32 UR6, UR6, 0x1, URZ ;  /* 0x0000000106069899 */ /* 0x000fe2000800063f */
[----:B------:R-:W-:Y:S01]  /*0590*/  VOTEU.ALL UP0, P0 ;  /* 0x00000000003f7886 */ /* 0x000fe20000000000 */
[----:B-1----:R-:W-:Y:S01]  /*05a0*/  @!UP1 ULEA UR10, UR11, UR10, 0x18 ;  /* 0x0000000a0b0a9291 */ /* 0x002fe2000f8ec03f */
[----:B------:R-:W-:Y:S01]  /*05b0*/  VOTEU.ALL UP1, P0 ;  /* 0x00000000003f7886 */ /* 0x000fe20000020000 */
[----:B------:R-:W0:Y:S02]  /*05c0*/  FENCE.VIEW.ASYNC.S ;  /* 0x00000000000073c6 */ /* 0x000e240000000000 */
[----:B0-----:R-:W3:Y:S02]  /*05d0*/  @!UP0 SYNCS.EXCH.64 URZ, [UR9+0x50], UR4 ;  /* 0x00005004093f85b2 */ /* 0x001ee40008000100 */
[----:B------:R0:W3:Y:S01]  /*05e0*/  @!UP1 SYNCS.EXCH.64 URZ, [UR9+0x58], UR4 ;  /* 0x00005804093f95b2 */ /* 0x0000e20008000100 */
[----:B------:R-:W-:Y:S01]  /*05f0*/  NOP ;  /* 0x0000000000007918 */ /* 0x000fe20000000000 */
[----:B0-----:R-:W-:-:S02]  /*0600*/  ULDC.64 UR4, c[0x0][0x598] ;  /* 0x0001660000047ab9 */ /* 0x001fc40000000a00 */
[----:B------:R-:W-:Y:S02]  /*0610*/  ISETP.NE.U32.AND P0, PT, RZ, UR4, PT ;  /* 0x00000004ff007c0c */ /* 0x000fe4000bf05070 */
[----:B------:R0:W3:Y:S02]  /*0620*/  @!UP2 SYNCS.EXCH.64 URZ, [UR10+0x30], UR6 ;  /* 0x000030060a3fa5b2 */ /* 0x0000e40008000100 */
[----:B------:R-:W-:Y:S01]  /*0630*/  ISETP.NE.AND.EX P0, PT, RZ, UR5, PT, P0 ;  /* 0x00000005ff007c0c */ /* 0x000fe2000bf05300 */
[----:B------:R0:W3:Y:S01]  /*0640*/  @!UP3 SYNCS.EXCH.64 URZ, [UR10+0x38], UR6 ;  /* 0x000038060a3fb5b2 */ /* 0x0000e20008000100 */
[----:B------:R0:W3:Y:S01]  /*0650*/  @!UP4 SYNCS.EXCH.64 URZ, [UR10+0x40], UR6 ;  /* 0x000040060a3fc5b2 */ /* 0x0000e20008000100 */
[----:B------:R0:W3:Y:S01]  /*0660*/  @!UP5 SYNCS.EXCH.64 URZ, [UR10+0x48], UR6 ;  /* 0x000048060a3fd5b2 */ /* 0x0000e20008000100 */
[----:B------:R-:W-:Y:S01]  /*0670*/  NOP ;  /* 0x0000000000007918 */ /* 0x000fe20000000000 */
[----:B---34-:R-:W-:Y:S08]  /*0680*/  BAR.SYNC.DEFER_BLOCKING 0x0 ;  /* 0x0000000000007b1d */ /* 0x018ff00000010000 */
[----:B0-----:R-:W-:Y:S05]  /*0690*/  @!P0 BRA `(.L_x_3) ;  /* 0x0000000000208947 */ /* 0x001fea0003800000 */
[----:B------:R-:W0:Y:S02]  /*06a0*/  LDC.64 R4, c[0x0][0x598] ;  /* 0x00016600ff047b82 */ /* 0x000e240000000a00 */
[----:B0-----:R-:W2:Y:S02]  /*06b0*/  LDG.E.64 R4, desc[UR18][R4.64] ;  /* 0x0000001204047981 */ /* 0x001ea4000c1e1b00 */
[----:B--2---:R-:W-:-:S04]  /*06c0*/  ISETP.NE.U32.AND P0, PT, R4, RZ, PT ;  /* 0x000000ff0400720c */ /* 0x004fc80003f05070 */
[----:B------:R-:W-:-:S13]  /*06d0*/  ISETP.NE.AND.EX P0, PT, R5, RZ, PT, P0 ;  /* 0x000000ff0500720c */ /* 0x000fda0003f05300 */
[----:B------:R-:W-:Y:S05]  /*06e0*/  @!P0 BRA `(.L_x_3) ;  /* 0x00000000000c8947 */ /* 0x000fea0003800000 */
[----:B------:R-:W2:Y:S02]  /*06f0*/  LD.E R4, desc[UR18][R4.64] ;  /* 0x0000001204047980 */ /* 0x000ea4000c101900 */
[----:B--2---:R-:W-:Y:S01]  /*0700*/  R2UR UR24, R4 ;  /* 0x00000000041872ca */ /* 0x004fe200000e0000 */
[----:B------:R-:W-:-:S14]  /*0710*/  BRA `(.L_x_4) ;  /* 0x0000000000247947 */ /* 0x000fdc0003800000 */
.L_x_3:
[----:B------:R-:W-:Y:S02]  /*0720*/  ULDC.64 UR4, c[0x0][0x588] ;  /* 0x0001620000047ab9 */ /* 0x000fe40000000a00 */
[----:B------:R-:W-:-:S04]  /*0730*/  ISETP.NE.U32.AND P0, PT, RZ, UR4, PT ;  /* 0x00000004ff007c0c */ /* 0x000fc8000bf05070 */
[----:B------:R-:W-:-:S13]  /*0740*/  ISETP.NE.AND.EX P0, PT, RZ, UR5, PT, P0 ;  /* 0x00000005ff007c0c */ /* 0x000fda000bf05300 */
[----:B------:R-:W-:Y:S05]  /*0750*/  @!P0 BRA `(.L_x_5) ;  /* 0x0000000000108947 */ /* 0x000fea0003800000 */
[----:B------:R-:W0:Y:S02]  /*0760*/  LDC.64 R4, c[0x0][0x588] ;  /* 0x00016200ff047b82 */ /* 0x000e240000000a00 */
[----:B0-----:R-:W2:Y:S02]  /*0770*/  LDG.E R4, desc[UR18][R4.64] ;  /* 0x0000001204047981 */ /* 0x001ea4000c1e1900 */
[----:B--2---:R-:W-:Y:S01]  /*0780*/  R2UR UR24, R4 ;  /* 0x00000000041872ca */ /* 0x004fe200000e0000 */
[----:B------:R-:W-:-:S14]  /*0790*/  BRA `(.L_x_4) ;  /* 0x0000000000047947 */ /* 0x000fdc0003800000 */
.L_x_5:
[----:B------:R-:W-:-:S05]  /*07a0*/  ULDC UR24, c[0x0][0x580] ;  /* 0x0001600000187ab9 */ /* 0x000fca0000000800 */
.L_x_4:
[----:B------:R-:W-:Y:S02]  /*07b0*/  ULDC.64 UR4, c[0x0][0x5a0] ;  /* 0x0001680000047ab9 */ /* 0x000fe40000000a00 */
[----:B------:R-:W-:-:S04]  /*07c0*/  ISETP.NE.U32.AND P0, PT, RZ, UR4, PT ;  /* 0x00000004ff007c0c */ /* 0x000fc8000bf05070 */
[----:B------:R-:W-:-:S13]  /*07d0*/  ISETP.NE.AND.EX P0, PT, RZ, UR5, PT, P0 ;  /* 0x00000005ff007c0c */ /* 0x000fda000bf05300 */
[----:B------:R-:W-:Y:S05]  /*07e0*/  @!P0 BRA `(.L_x_6) ;  /* 0x0000000000208947 */ /* 0x000fea0003800000 */
        /* <DEDUP_REMOVED lines=8> */
.L_x_6:
        /* <DEDUP_REMOVED lines=8> */
.L_x_8:
[----:B------:R-:W-:-:S05]  /*08f0*/  ULDC UR25, c[0x0][0x584] ;  /* 0x0001610000197ab9 */ /* 0x000fca0000000800 */
.L_x_7:
[----:B------:R-:W0:Y:S01]  /*0900*/  S2UR UR11, SR_CTAID.Y ;  /* 0x00000000000b79c3 */ /* 0x000e220000002600 */
[----:B------:R-:W-:Y:S01]  /*0910*/  ULDC UR5, c[0x0][0x65c] ;  /* 0x0001970000057ab9 */ /* 0x000fe20000000800 */
[----:B------:R-:W-:Y:S01]  /*0920*/  UISETP.NE.AND UP0, UPT, UR22, 0x2, UPT ;  /* 0x000000021600788c */ /* 0x000fe2000bf05270 */
[----:B------:R-:W-:Y:S01]  /*0930*/  IMAD.MOV.U32 R6, RZ, RZ, -0x1 ;  /* 0xffffffffff067424 */ /* 0x000fe200078e00ff */
[----:B------:R-:W-:Y:S01]  /*0940*/  UISETP.NE.AND UP2, UPT, UR5, 0x1, UPT ;  /* 0x000000010500788c */ /* 0x000fe2000bf45270 */
[----:B------:R-:W-:-:S03]  /*0950*/  PRMT R3, RZ, 0x7610, R3 ;  /* 0x00007610ff037816 */ /* 0x000fc60000000003 */
[----:B------:R-:W1:Y:S01]  /*0960*/  S2UR UR4, SR_CTAID.X ;  /* 0x00000000000479c3 */ /* 0x000e620000002500 */
[----:B------:R2:W-:Y:S06]  /*0970*/  STL [R1+0x7c], R6 ;  /* 0x00007c0601007387 */ /* 0x0005ec0000100800 */
[----:B------:R-:W-:Y:S01]  /*0980*/  @UP2 ULDC UR14, c[0x0][0x10] ;  /* 0x00000400000e2ab9 */ /* 0x000fe20000000800 */
[----:B------:R-:W-:Y:S01]  /*0990*/  @UP2 UMOV UR7, URZ ;  /* 0x0000003f00072c82 */ /* 0x000fe20008000000 */
[----:B------:R-:W-:Y:S01]  /*09a0*/  @UP2 UMOV UR5, URZ ;  /* 0x0000003f00052c82 */ /* 0x000fe20008000000 */
[----:B------:R-:W-:Y:S01]  /*09b0*/  @!UP2 ULDC UR10, c[0x0][0xc] ;  /* 0x00000300000aaab9 */ /* 0x000fe20000000800 */
[----:B------:R-:W3:Y:S01]  /*09c0*/  LDC.64 R4, c[0x0][0x650] ;  /* 0x00019400ff047b82 */ /* 0x000ee20000000a00 */
[----:B0-----:R-:W-:-:S02]  /*09d0*/  @UP2 UMOV UR9, UR11 ;  /* 0x0000000b00092c82 */ /* 0x001fc40008000000 */
[----:B------:R-:W-:Y:S01]  /*09e0*/  @UP2 UMOV UR6, UR9 ;  /* 0x0000000900062c82 */ /* 0x000fe20008000000 */
[----:B------:R-:W-:Y:S01]  /*09f0*/  @!UP2 UMOV UR9, UR11 ;  /* 0x0000000b0009ac82 */ /* 0x000fe20008000000 */
[----:B-1----:R-:W-:-:S03]  /*0a00*/  @UP2 UIMAD.WIDE.U32 UR14, UR4, UR14, UR6 ;  /* 0x0000000e040e22a5 */ /* 0x002fc6000f8e0006 */
[----:B------:R-:W-:Y:S01]  /*0a10*/  ULDC UR6, c[0x0][0xc] ;  /* 0x0000030000067ab9 */ /* 0x000fe20000000800 */
[----:B------:R-:W-:Y:S01]  /*0a20*/  @UP2 UIADD3 UR15, UR15, UR5, URZ ;  /* 0x000000050f0f2290 */ /* 0x000fe2000fffe03f */
[----:B------:R-:W-:Y:S02]  /*0a30*/  ULDC UR7, c[0x0][0x10] ;  /* 0x0000040000077ab9 */ /* 0x000fe40000000800 */
[----:B------:R-:W-:Y:S01]  /*0a40*/  UMOV UR5, URZ ;  /* 0x0000003f00057c82 */ /* 0x000fe20008000000 */
[----:B------:R-:W-:Y:S02]  /*0a50*/  UIMAD.WIDE.U32 UR6, UR6, UR7, URZ ;  /* 0x00000007060672a5 */ /* 0x000fe4000f8e003f */
[----:B------:R-:W-:Y:S01]  /*0a60*/  @!UP2 UIMAD.WIDE.U32 UR10, UR10, UR9, UR4 ;  /* 0x000000090a0aa2a5 */ /* 0x000fe2000f8e0004 */
[----:B------:R-:W-:Y:S02]  /*0a70*/  ULDC UR12, c[0x0][0x14] ;  /* 0x00000500000c7ab9 */ /* 0x000fe40000000800 */
[----:B------:R-:W-:-:S02]  /*0a80*/  UIMAD.WIDE.U32 UR16, UR6, UR12, URZ ;  /* 0x0000000c061072a5 */ /* 0x000fc4000f8e003f */
[----:B------:R-:W-:Y:S02]  /*0a90*/  UIMAD UR7, UR7, UR12, URZ ;  /* 0x0000000c070772a4 */ /* 0x000fe4000f8e023f */
[----:B------:R-:W-:Y:S01]  /*0aa0*/  @!UP2 UMOV UR14, UR10 ;  /* 0x0000000a000eac82 */ /* 0x000fe20008000000 */
[----:B------:R-:W-:Y:S01]  /*0ab0*/  @!UP2 UMOV UR15, UR11 ;  /* 0x0000000b000fac82 */ /* 0x000fe20008000000 */
[----:B------:R-:W-:Y:S02]  /*0ac0*/  UIADD3 UR7, UR17, UR7, URZ ;  /* 0x0000000711077290 */ /* 0x000fe4000fffe03f */
[----:B------:R-:W-:-:S04]  /*0ad0*/  UIADD3 UR6, UP1, UR14, UR16, URZ ;  /* 0x000000100e067290 */ /* 0x000fc8000ff3e03f */
[----:B------:R-:W-:Y:S02]  /*0ae0*/  UIADD3.X UR10, UR15, UR7, URZ, UP1, !UPT ;  /* 0x000000070f0a7290 */ /* 0x000fe40008ffe43f */
[----:B------:R-:W-:Y:S02]  /*0af0*/  USEL UR6, UR6, UR14, !UP0 ;  /* 0x0000000e06067287 */ /* 0x000fe4000c000000 */
[----:B------:R-:W-:-:S04]  /*0b00*/  USEL UR10, UR10, UR15, !UP0 ;  /* 0x0000000f0a0a7287 */ /* 0x000fc8000c000000 */
[----:B---3--:R-:W-:Y:S01]  /*0b10*/  ISETP.LE.U32.AND P0, PT, R4, UR6, PT ;  /* 0x0000000604007c0c */ /* 0x008fe2000bf03070 */
[----:B--2---:R-:W-:Y:S02]  /*0b20*/  IMAD.U32 R6, RZ, RZ, UR6 ;  /* 0x00000006ff067e24 */ /* 0x004fe4000f8e00ff */
[----:B------:R-:W-:-:S05]  /*0b30*/  IMAD.U32 R4, RZ, RZ, UR10 ;  /* 0x0000000aff047e24 */ /* 0x000fca000f8e00ff */
[----:B------:R-:W-:Y:S01]  /*0b40*/  ISETP.GE.U32.AND.EX P0, PT, R4, R5, PT, P0 ;  /* 0x000000050400720c */ /* 0x000fe20003f06100 */
[----:B------:R-:W-:Y:S02]  /*0b50*/  IMAD.MOV.U32 R5, RZ, RZ, -0x1 ;  /* 0xffffffffff057424 */ /* 0x000fe400078e00ff */
[----:B------:R-:W-:-:S03]  /*0b60*/  IMAD.MOV.U32 R4, RZ, RZ, -0x1 ;  /* 0xffffffffff047424 */ /* 0x000fc600078e00ff */
[----:B------:R0:W-:Y:S04]  /*0b70*/  STL [R1+0x80], R5 ;  /* 0x0000800501007387 */ /* 0x0001e80000100800 */
[----:B------:R1:W-:Y:S01]  /*0b80*/  STL [R1+0x70], R4 ;  /* 0x0000700401007387 */ /* 0x0003e20000100800 */
[----:B0-----:R-:W-:-:S05]  /*0b90*/  IMAD.U32 R5, RZ, RZ, UR10 ;  /* 0x0000000aff057e24 */ /* 0x001fca000f8e00ff */
[----:B------:R1:W-:Y:S04]  /*0ba0*/  STL [R1+0x74], R5 ;  /* 0x0000740501007387 */ /* 0x0003e80000100800 */
[----:B------:R1:W-:Y:S01]  /*0bb0*/  STL [R1+0x78], R6 ;  /* 0x0000780601007387 */ /* 0x0003e20000100800 */
[----:B------:R-:W-:Y:S05]  /*0bc0*/  @P0 BRA `(.L_x_9) ;  /* 0x0000000400980947 */ /* 0x000fea0003800000 */
[----:B------:R-:W-:Y:S01]  /*0bd0*/  I2FP.F32.U32 R3, UR4 ;  /* 0x0000000400037c45 */ /* 0x000fe20008201000 */
[----:B------:R-:W-:Y:S01]  /*0be0*/  ULDC.64 UR26, c[0x0][0x628] ;  /* 0x00018a00001a7ab9 */ /* 0x000fe20000000a00 */
[----:B------:R-:W-:Y:S01]  /*0bf0*/  ULDC UR6, c[0x0][0x150] ;  /* 0x0000540000067ab9 */ /* 0x000fe20000000800 */
[----:B------:R-:W-:Y:S01]  /*0c00*/  ISETP.NE.U32.AND P0, PT, RZ, UR26, PT ;  /* 0x0000001aff007c0c */ /* 0x000fe2000bf05070 */
[----:B------:R-:W-:Y:S01]  /*0c10*/  ULDC UR28, c[0x0][0x630] ;  /* 0x00018c00001c7ab9 */ /* 0x000fe20000000800 */
[----:B------:R-:W-:Y:S01]  /*0c20*/  FMUL R3, R3, UR6 ;  /* 0x0000000603037c20 */ /* 0x000fe20008400000 */
[----:B------:R-:W-:Y:S01]  /*0c30*/  R2UR UR29, R6 ;  /* 0x00000000061d72ca */ /* 0x000fe200000e0000 */
[----:B------:R-:W-:Y:S01]  /*0c40*/  ULDC UR31, c[0x0][0x154] ;  /* 0x00005500001f7ab9 */ /* 0x000fe20000000800 */
[----:B------:R-:W-:Y:S01]  /*0c50*/  ISETP.NE.AND.EX P0, PT, RZ, UR27, PT, P0 ;  /* 0x0000001bff007c0c */ /* 0x000fe2000bf05300 */
[----:B-1----:R0:W1:Y:S01]  /*0c60*/  F2I.U32.TRUNC.NTZ R4, R3 ;  /* 0x0000000300047305 */ /* 0x002062000020f000 */
[----:B------:R-:W-:-:S02]  /*0c70*/  R2UR UR30, R5 ;  /* 0x00000000051e72ca */ /* 0x000fc400000e0000 */
[----:B------:R-:W-:Y:S02]  /*0c80*/  R2UR UR10, R6 ;  /* 0x00000000060a72ca */ /* 0x000fe400000e0000 */
[----:B------:R-:W-:-:S07]  /*0c90*/  R2UR UR11, R5 ;  /* 0x00000000050b72ca */ /* 0x000fce00000e0000 */
[----:B0-----:R-:W-:Y:S08]  /*0ca0*/  @!P0 BRA `(.L_x_10) ;  /* 0x0000000000308947 */ /* 0x001ff00003800000 */
[----:B------:R-:W-:Y:S01]  /*0cb0*/  R2UR UR10, R6 ;  /* 0x00000000060a72ca */ /* 0x000fe200000e0000 */
[----:B------:R-:W-:Y:S01]  /*0cc0*/  ULDC UR6, c[0x0][0x634] ;  /* 0x00018d0000067ab9 */ /* 0x000fe20000000800 */
[----:B------:R-:W-:-:S11]  /*0cd0*/  R2UR UR12, R5 ;  /* 0x00000000050c72ca */ /* 0x000fd600000e0000 */
[----:B------:R-:W-:-:S04]  /*0ce0*/  UIADD3 UR6, UP1, UR10, UR6, URZ ;  /* 0x000000060a067290 */ /* 0x000fc8000ff3e03f */
[----:B------:R-:W-:-:S04]  /*0cf0*/  UIADD3.X UR12, URZ, UR12, URZ, UP1, !UPT ;  /* 0x0000000c3f0c7290 */ /* 0x000fc80008ffe43f */
[----:B------:R-:W-:-:S04]  /*0d00*/  UIMAD.WIDE.U32 UR10, UR12, UR26, URZ ;  /* 0x0000001a0c0a72a5 */ /* 0x000fc8000f8e003f */
[----:B------:R-:W-:Y:S02]  /*0d10*/  UIMAD.WIDE.U32 UR14, UP1, UR6, UR27, UR10 ;  /* 0x0000001b060e72a5 */ /* 0x000fe4000f82000a */
[----:B------:R-:W-:Y:S02]  /*0d20*/  UIMAD.WIDE.U32 UR10, UR6, UR26, URZ ;  /* 0x0000001a060a72a5 */ /* 0x000fe4000f8e003f */
[----:B------:R-:W-:Y:S02]  /*0d30*/  UIADD3.X UR23, URZ, URZ, URZ, UP1, !UPT ;  /* 0x0000003f3f177290 */ /* 0x000fe40008ffe43f */
[----:B------:R-:W-:Y:S01]  /*0d40*/  UIADD3 URZ, UP1, UR11, UR14, URZ ;  /* 0x0000000e0b3f7290 */ /* 0x000fe2000ff3e03f */
[----:B------:R-:W-:-:S03]  /*0d50*/  UMOV UR22, UR15 ;  /* 0x0000000f00167c82 */ /* 0x000fc60008000000 */
[----:B------:R-:W-:-:S12]  /*0d60*/  UIMAD.WIDE.U32.X UR10, UR12, UR27, UR22, UP1 ;  /* 0x0000001b0c0a72a5 */ /* 0x000fd800088e0416 */
.L_x_10:
[----:B------:R-:W-:Y:S01]  /*0d70*/  USHF.R.U64 UR5, UR10, UR28, UR11 ;  /* 0x0000001c0a057299 */ /* 0x000fe2000800120b */
[----:B------:R-:W-:Y:S01]  /*0d80*/  I2FP.F32.U32 R3, UR9 ;  /* 0x0000000900037c45 */ /* 0x000fe20008201000 */
[----:B------:R-:W-:Y:S01]  /*0d90*/  USHF.R.U32.HI UR6, URZ, UR28, UR11 ;  /* 0x0000001c3f067299 */ /* 0x000fe2000801160b */
[----:B-1----:R-:W-:Y:S01]  /*0da0*/  R2UR UR23, R4 ;  /* 0x00000000041772ca */ /* 0x002fe200000e0000 */
[----:B------:R-:W-:Y:S02]  /*0db0*/  UIADD3 UR28, UP1, URZ, -UR5, URZ ;  /* 0x800000053f1c7290 */ /* 0x000fe4000ff3e03f */
[----:B------:R-:W-:Y:S01]  /*0dc0*/  FMUL R3, R3, UR31 ;  /* 0x0000001f03037c20 */ /* 0x000fe20008400000 */
[----:B------:R-:W-:Y:S01]  /*0dd0*/  ULDC.64 UR10, c[0x0][0x620] ;  /* 0x00018800000a7ab9 */ /* 0x000fe20000000a00 */
[----:B------:R-:W-:Y:S01]  /*0de0*/  UIADD3.X UR6, URZ, ~UR6, URZ, UP1, !UPT ;  /* 0x800000063f067290 */ /* 0x000fe20008ffe43f */
[----:B------:R-:W-:Y:S01]  /*0df0*/  UMOV UR14, UR29 ;  /* 0x0000001d000e7c82 */ /* 0x000fe20008000000 */
[----:B------:R-:W-:-:S02]  /*0e00*/  UMOV UR15, UR30 ;  /* 0x0000001e000f7c82 */ /* 0x000fc40008000000 */
[----:B------:R-:W0:Y:S01]  /*0e10*/  F2I.U32.TRUNC.NTZ R3, R3 ;  /* 0x0000000300037305 */ /* 0x000e22000020f000 */
[----:B------:R-:W-:Y:S02]  /*0e20*/  UIMAD UR6, UR6, UR10, URZ ;  /* 0x0000000a060672a4 */ /* 0x000fe4000f8e023f */
[----:B------:R-:W-:Y:S02]  /*0e30*/  UIMAD.WIDE.U32 UR14, UR28, UR10, UR14 ;  /* 0x0000000a1c0e72a5 */ /* 0x000fe4000f8e000e */
[----:B------:R-:W-:Y:S01]  /*0e40*/  UIMAD UR28, UR28, UR11, UR6 ;  /* 0x0000000b1c1c72a4 */ /* 0x000fe2000f8e0206 */
[----:B------:R-:W-:Y:S01]  /*0e50*/  ULDC UR29, c[0x0][0x618] ;  /* 0x00018600001d7ab9 */ /* 0x000fe20000000800 */
[----:B------:R-:W-:Y:S02]  /*0e60*/  ULDC UR33, c[0x0][0x658] ;  /* 0x0001960000217ab9 */ /* 0x000fe40000000800 */
[----:B------:R-:W-:Y:S01]  /*0e70*/  UIADD3 UR28, UR15, UR28, URZ ;  /* 0x0000001c0f1c7290 */ /* 0x000fe2000fffe03f */
[----:B------:R-:W-:Y:S01]  /*0e80*/  UMOV UR22, 0xffffffff ;  /* 0xffffffff00167882 */ /* 0x000fe20000000000 */
[----:B------:R-:W-:Y:S01]  /*0e90*/  ULDC.64 UR10, c[0x0][0x640] ;  /* 0x00019000000a7ab9 */ /* 0x000fe20000000a00 */
[----:B------:R-:W-:Y:S01]  /*0ea0*/  USHF.L.U32 UR22, UR22, UR33, URZ ;  /* 0x0000002116167299 */ /* 0x000fe2000800063f */
[----:B------:R-:W-:Y:S01]  /*0eb0*/  ISETP.NE.U32.AND P0, PT, RZ, UR10, PT ;  /* 0x0000000aff007c0c */ /* 0x000fe2000bf05070 */
[----:B------:R-:W-:Y:S01]  /*0ec0*/  USHF.R.U64 UR14, UR14, UR29, UR28 ;  /* 0x0000001d0e0e7299 */ /* 0x000fe2000800121c */
[----:B0-----:R-:W-:Y:S01]  /*0ed0*/  R2UR UR27, R3 ;  /* 0x00000000031b72ca */ /* 0x001fe200000e0000 */
[----:B------:R-:W-:Y:S01]  /*0ee0*/  UMOV UR30, 0x1 ;  /* 0x00000001001e7882 */ /* 0x000fe20000000000 */
[----:B------:R-:W-:Y:S01]  /*0ef0*/  USHF.R.U32.HI UR28, URZ, UR29, UR28 ;  /* 0x0000001d3f1c7299 */ /* 0x000fe2000801161c */
[----:B------:R-:W-:Y:S01]  /*0f00*/  ISETP.NE.AND.EX P0, PT, RZ, UR11, PT, P0 ;  /* 0x0000000bff007c0c */ /* 0x000fe2000bf05300 */
[----:B------:R-:W-:Y:S01]  /*0f10*/  ULDC UR31, c[0x0][0x608] ;  /* 0x00018200001f7ab9 */ /* 0x000fe20000000800 */
[----:B------:R-:W-:-:S02]  /*0f20*/  USHF.L.U32 UR15, UR30, UR33, URZ ;  /* 0x000000211e0f7299 */ /* 0x000fc4000800063f */
[----:B------:R-:W-:Y:S02]  /*0f30*/  ULOP3.LUT UR30, URZ, UR22, URZ, 0x33, !UPT ;  /* 0x000000163f1e7292 */ /* 0x000fe4000f8e333f */
[----:B------:R-:W-:Y:S02]  /*0f40*/  USHF.R.U64 UR35, UR14, UR31, UR28 ;  /* 0x0000001f0e237299 */ /* 0x000fe4000800121c */
[----:B------:R-:W-:Y:S02]  /*0f50*/  USHF.R.U32.HI UR22, URZ, UR31, UR28 ;  /* 0x0000001f3f167299 */ /* 0x000fe4000801161c */
[----:B------:R-:W-:Y:S02]  /*0f60*/  UIADD3 UR23, -UR23, URZ, URZ ;  /* 0x0000003f17177290 */ /* 0x000fe4000fffe13f */
[----:B------:R-:W-:Y:S02]  /*0f70*/  USHF.R.U64 UR36, UR35, UR33, UR22 ;  /* 0x0000002123247299 */ /* 0x000fe40008001216 */
[----:B------:R-:W-:Y:S01]  /*0f80*/  USHF.R.U32.HI UR31, URZ, UR33, UR22 ;  /* 0x000000213f1f7299 */ /* 0x000fe20008011616 */
[----:B------:R-:W-:Y:S01]  /*0f90*/  ULDC UR26, c[0x0][0x144] ;  /* 0x00005100001a7ab9 */ /* 0x000fe20000000800 */
[----:B------:R-:W-:Y:S01]  /*0fa0*/  ULDC UR6, c[0x0][0x600] ;  /* 0x0001800000067ab9 */ /* 0x000fe20000000800 */
[----:B------:R-:W-:-:S02]  /*0fb0*/  UIMAD UR4, UR26, UR23, UR4 ;  /* 0x000000171a0472a4 */ /* 0x000fc4000f8e0204 */
[----:B------:R-:W-:Y:S02]  /*0fc0*/  UIADD3 UR12, UR6, -0x1, URZ ;  /* 0xffffffff060c7890 */ /* 0x000fe4000fffe03f */
[----:B------:R-:W-:Y:S01]  /*0fd0*/  UIADD3 UR32, -UR27, URZ, URZ ;  /* 0x0000003f1b207290 */ /* 0x000fe2000fffe13f */
[----:B------:R-:W-:Y:S01]  /*0fe0*/  ULDC UR37, c[0x0][0x148] ;  /* 0x0000520000257ab9 */ /* 0x000fe20000000800 */
[----:B------:R-:W-:Y:S01]  /*0ff0*/  ULDC UR33, c[0x0][0x648] ;  /* 0x0001920000217ab9 */ /* 0x000fe20000000800 */
[----:B------:R-:W-:Y:S01]  /*1000*/  ULDC UR34, c[0x0][0x638] ;  /* 0x00018e0000227ab9 */ /* 0x000fe20000000800 */
[----:B------:R-:W-:Y:S01]  /*1010*/  UMOV UR22, UR36 ;  /* 0x0000002400167c82 */ /* 0x000fe20008000000 */
[----:B------:R-:W-:Y:S01]  /*1020*/  UMOV UR23, UR31 ;  /* 0x0000001f00177c82 */ /* 0x000fe20008000000 */
[----:B------:R-:W-:Y:S06]  /*1030*/  @!P0 BRA `(.L_x_11) ;  /* 0x0000000000308947 */ /* 0x000fec0003800000 */
[----:B------:R-:W-:Y:S02]  /*1040*/  ULDC UR28, c[0x0][0x64c] ;  /* 0x00019300001c7ab9 */ /* 0x000fe40000000800 */
        /* <DEDUP_REMOVED lines=8> */
[----:B------:R-:W-:-:S07]  /*10d0*/  UIMAD.WIDE.U32.X UR10, UR31, UR11, UR28, UP1 ;  /* 0x0000000b1f0a72a5 */ /* 0x000fce00088e041c */
[----:B------:R-:W-:Y:S01]  /*10e0*/  UMOV UR22, UR10 ;  /* 0x0000000a00167c82 */ /* 0x000fe20008000000 */
[----:B------:R-:W-:-:S05]  /*10f0*/  UMOV UR23, UR11 ;  /* 0x0000000b00177c82 */ /* 0x000fca0008000000 */
.L_x_11:
[----:B------:R-:W-:Y:S01]  /*1100*/  USHF.R.U64 UR10, UR22, UR33, UR23 ;  /* 0x00000021160a7299 */ /* 0x000fe20008001217 */
[----:B------:R-:W-:Y:S01]  /*1110*/  IMAD.U32 R6, RZ, RZ, UR5 ;  /* 0x00000005ff067e24 */ /* 0x000fe2000f8e00ff */
[----:B------:R-:W-:Y:S01]  /*1120*/  @UP2 UIMAD UR4, UR37, UR32, UR9 ;  /* 0x00000020250422a4 */ /* 0x000fe2000f8e0209 */
[----:B------:R-:W-:Y:S01]  /*1130*/  IMAD.MOV.U32 R3, RZ, RZ, 0x1 ;  /* 0x00000001ff037424 */ /* 0x000fe200078e00ff */
[----:B------:R-:W-:Y:S02]  /*1140*/  ULOP3.LUT UR30, UR35, UR30, URZ, 0xc0, !UPT ;  /* 0x0000001e231e7292 */ /* 0x000fe4000f8ec03f */
[----:B------:R-:W-:Y:S01]  /*1150*/  UIADD3 UR9, -UR10, URZ, URZ ;  /* 0x0000003f0a097290 */ /* 0x000fe2000fffe13f */
[----:B------:R0:W-:Y:S01]  /*1160*/  STL [R1+0x70], R6 ;  /* 0x0000700601007387 */ /* 0x0001e20000100800 */
[----:B------:R-:W-:Y:S02]  /*1170*/  ULOP3.LUT UR12, UR14, UR12, URZ, 0xc0, !UPT ;  /* 0x0000000c0e0c7292 */ /* 0x000fe4000f8ec03f */
[----:B------:R-:W-:-:S02]  /*1180*/  UIMAD UR15, UR15, UR10, UR30 ;  /* 0x0000000a0f0f72a4 */ /* 0x000fc4000f8e021e */
[----:B------:R-:W-:Y:S01]  /*1190*/  UIMAD UR9, UR9, UR34, UR36 ;  /* 0x00000022090972a4 */ /* 0x000fe2000f8e0224 */
[----:B------:R-:W-:Y:S02]  /*11a0*/  ULDC UR10, c[0x0][0x610] ;  /* 0x00018400000a7ab9 */ /* 0x000fe40000000800 */
[----:B------:R-:W-:Y:S02]  /*11b0*/  UIMAD UR4, UR15, UR10, UR4 ;  /* 0x0000000a0f0472a4 */ /* 0x000fe4000f8e0204 */
[----:B------:R-:W-:-:S04]  /*11c0*/  UIMAD UR9, UR9, UR6, UR12 ;  /* 0x00000006090972a4 */ /* 0x000fc8000f8e020c */
[----:B------:R-:W-:Y:S02]  /*11d0*/  USEL UR6, UR9, UR4, !UP2 ;  /* 0x0000000409067287 */ /* 0x000fe4000d000000 */
[----:B------:R-:W-:-:S04]  /*11e0*/  USEL UR4, UR4, UR9, !UP2 ;  /* 0x0000000904047287 */ /* 0x000fc8000d000000 */
[----:B------:R-:W-:Y:S02]  /*11f0*/  IMAD.U32 R5, RZ, RZ, UR6 ;  /* 0x00000006ff057e24 */ /* 0x000fe4000f8e00ff */
[----:B------:R-:W-:-:S05]  /*1200*/  IMAD.U32 R4, RZ, RZ, UR4 ;  /* 0x00000004ff047e24 */ /* 0x000fca000f8e00ff */
[----:B------:R0:W-:Y:S04]  /*1210*/  STL [R1+0x7c], R4 ;  /* 0x00007c0401007387 */ /* 0x0001e80000100800 */
[----:B------:R0:W-:Y:S02]  /*1220*/  STL [R1+0x80], R5 ;  /* 0x0000800501007387 */ /* 0x0001e40000100800 */
.L_x_9:
[----:B------:R-:W-:Y:S02]  /*1230*/  ULDC UR4, c[0x0][0x28c] ;  /* 0x0000a30000047ab9 */ /* 0x000fe40000000800 */
[----:B------:R-:W-:-:S04]  /*1240*/  UIADD3 UR4, UR4, 0x7f, URZ ;  /* 0x0000007f04047890 */ /* 0x000fc8000fffe03f */
[----:B------:R-:W-:-:S04]  /*1250*/  USHF.R.S32.HI UR5, URZ, 0x1f, UR4 ;  /* 0x0000001f3f057899 */ /* 0x000fc80008011404 */
[----:B------:R-:W-:-:S04]  /*1260*/  ULEA.HI UR5, UR5, UR4, URZ, 0x7 ;  /* 0x0000000405057291 */ /* 0x000fc8000f8f383f */
[----:B------:R-:W-:Y:S01]  /*1270*/  USHF.R.S32.HI UR14, URZ, 0x7, UR5 ;  /* 0x000000073f0e7899 */ /* 0x000fe20008011405 */
[----:B------:R-:W-:Y:S11]  /*1280*/  @!P1 BRA `(.L_x_12) ;  /* 0x000000dc00489947 */ /* 0x000ff60003800000 */
[----:B------:R-:W-:-:S06]  /*1290*/  UISETP.GT.U32.AND UP1, UPT, UR20, 0x1, UPT ;  /* 0x000000011400788c */ /* 0x000fcc000bf24070 */
[----:B------:R-:W-:-:S13]  /*12a0*/  PLOP3.LUT P0, PT, PT, PT, UP1, 0x80, 0x0 ;  /* 0x000000000000781c */ /* 0x000fda0003f0f018 */
[----:B------:R-:W-:Y:S05]  /*12b0*/  @P0 EXIT ;  /* 0x000000000000094d */ /* 0x000fea0003800000 */
.L_x_13:
[----:B------:R-:W-:-:S08]  /*12c0*/  NOP ;  /* 0x0000000000007918 */ /* 0x000fd00000000000 */
[----:B------:R-:W2:Y:S02]  /*12d0*/  USETMAXREG.TRY_ALLOC.CTAPOOL UP1, 0xe8 ;  /* 0x000000e8000079c8 */ /* 0x000ea40008020600 */
[----:B--2---:R-:W-:-:S13]  /*12e0*/  PLOP3.LUT P0, PT, PT, PT, UP1, 0x80, 0x0 ;  /* 0x000000000000781c */ /* 0x004fda0003f0f018 */
[----:B------:R-:W-:Y:S05]  /*12f0*/  @!P0 BRA `(.L_x_13) ;  /* 0xfffffffc00f08947 */ /* 0x000fea000383ffff */
[----:B------:R-:W-:-:S13]  /*1300*/  LOP3.LUT P0, RZ, R3, 0xff, RZ, 0xc0, !PT ;  /* 0x000000ff03ff7812 */ /* 0x000fda000780c0ff */
[----:B------:R-:W-:Y:S05]  /*1310*/  @!P0 EXIT ;  /* 0x000000000000894d */ /* 0x000fea0003800000 */
[----:B------:R-:W2:Y:S01]  /*1320*/  S2UR UR4, SR_CgaCtaId ;  /* 0x00000000000479c3 */ /* 0x000ea20000008800 */
[----:B------:R-:W-:Y:S01]  /*1330*/  SHF.R.S32.HI R3, RZ, 0x1f, R0 ;  /* 0x0000001fff037819 */ /* 0x000fe20000011400 */
[----:B------:R-:W-:Y:S01]  /*1340*/  UIADD3 UR6, UR21, -0x1, URZ ;  /* 0xffffffff15067890 */ /* 0x000fe2000fffe03f */
[----:B------:R-:W-:Y:S02]  /*1350*/  UMOV UR20, 0x400 ;  /* 0x0000040000147882 */ /* 0x000fe40000000000 */
[CC--:B01----:R-:W-:Y:S01]  /*1360*/  LEA.HI R4, R3.reuse, R0.reuse, RZ, 0x2 ;  /* 0x0000000003047211 */ /* 0x0c3fe200078f10ff */
[----:B------:R-:W-:Y:S01]  /*1370*/  USHF.R.U32.HI UR5, URZ, 0x1, UR14 ;  /* 0x000000013f057899 */ /* 0x000fe2000801160e */
[----:B------:R-:W-:Y:S01]  /*1380*/  LEA.HI R3, R3, R0, RZ, 0x5 ;  /* 0x0000000003037211 */ /* 0x000fe200078f28ff */
[----:B------:R-:W-:Y:S01]  /*1390*/  UISETP.LT.AND UP1, UPT, UR14, 0x1, UPT ;  /* 0x000000010e00788c */ /* 0x000fe2000bf21270 */
[--C-:B------:R-:W-:Y:S01]  /*13a0*/  SHF.R.S32.HI R2, RZ, 0x2, R4.reuse ;  /* 0x00000002ff027819 */ /* 0x100fe20000011404 */
[----:B------:R-:W-:Y:S01]  /*13b0*/  ULOP3.LUT UR15, UR14, 0x1, URZ, 0xc0, !UPT ;  /* 0x000000010e0f7892 */ /* 0x000fe2000f8ec03f */
[----:B------:R-:W-:Y:S01]  /*13c0*/  SHF.R.S32.HI R5, RZ, 0x1f, R4 ;  /* 0x0000001fff057819 */ /* 0x000fe20000011404 */
[----:B------:R-:W-:Y:S01]  /*13d0*/  ULOP3.LUT UR5, UR5, 0x1, URZ, 0xc0, !UPT ;  /* 0x0000000105057892 */ /* 0x000fe2000f8ec03f */
[----:B------:R-:W-:Y:S01]  /*13e0*/  SHF.R.S32.HI R7, RZ, 0x5, R3 ;  /* 0x00000005ff077819 */ /* 0x000fe20000011403 */
[----:B------:R-:W-:Y:S01]  /*13f0*/  USEL UR12, UR14, 0x1, UP1 ;  /* 0x000000010e0c7887 */ /* 0x000fe20008800000 */
[----:B------:R-:W-:Y:S01]  /*1400*/  LEA.HI R5, R5, R2, RZ, 0x3 ;  /* 0x0000000205057211 */ /* 0x000fe200078f18ff */
[----:B------:R-:W-:-:S02]  /*1410*/  USEL UR15, UR15, URZ, !UP0 ;  /* 0x0000003f0f0f7287 */ /* 0x000fc4000c000000 */
[----:B------:R-:W-:Y:S01]  /*1420*/  UISETP.NE.AND UP1, UPT, UR6, URZ, UPT ;  /* 0x0000003f0600728c */ /* 0x000fe2000bf25270 */
[----:B------:R-:W-:Y:S01]  /*1430*/  LOP3.LUT R5, R5, 0xfffffff8, RZ, 0xc0, !PT ;  /* 0xfffffff805057812 */ /* 0x000fe200078ec0ff */
[----:B------:R-:W-:Y:S02]  /*1440*/  UISETP.EQ.U32.AND UP0, UPT, UR5, 0x1, !UP0 ;  /* 0x000000010500788c */ /* 0x000fe4000c702070 */
[----:B------:R-:W-:Y:S02]  /*1450*/  ULOP3.LUT UR28, UR13, 0x1, URZ, 0xfc, !UPT ;  /* 0x000000010d1c7892 */ /* 0x000fe4000f8efc3f */
[----:B--2---:R-:W-:Y:S01]  /*1460*/  ULEA UR20, UR4, UR20, 0x18 ;  /* 0x0000001404147291 */ /* 0x004fe2000f8ec03f */
[----:B------:R-:W-:Y:S01]  /*1470*/  IMAD.IADD R2, R2, 0x1, -R5 ;  /* 0x0000000102027824 */ /* 0x000fe200078e0a05 */
[----:B------:R-:W-:Y:S01]  /*1480*/  USHF.L.U32 UR4, UR6, 0x3, URZ ;  /* 0x0000000306047899 */ /* 0x000fe2000800063f */
[----:B------:R-:W-:Y:S01]  /*1490*/  LOP3.LUT R5, R4, 0xfffffffc, RZ, 0xc0, !PT ;  /* 0xfffffffc04057812 */ /* 0x000fe200078ec0ff */
[----:B------:R-:W-:Y:S01]  /*14a0*/  UIADD3 UR27, UR20, 0x30, URZ ;  /* 0x00000030141b7890 */ /* 0x000fe2000fffe03f */
[--C-:B------:R-:W-:Y:S01]  /*14b0*/  IMAD R4, R7, -0x10, -R2.reuse ;  /* 0xfffffff007047824 */ /* 0x100fe200078e0a02 */
[----:B------:R-:W-:Y:S01]  /*14c0*/  ULOP3.LUT UR4, UR4, 0x8, URZ, 0xc0, !UPT ;  /* 0x0000000804047892 */ /* 0x000fe2000f8ec03f */
[----:B------:R-:W-:Y:S01]  /*14d0*/  SHF.R.S32.HI R3, RZ, 0x1f, R2 ;  /* 0x0000001fff037819 */ /* 0x000fe20000011402 */
[----:B------:R-:W-:Y:S01]  /*14e0*/  IMAD.IADD R0, R0, 0x1, -R5 ;  /* 0x0000000100007824 */ /* 0x000fe200078e0a05 */
[----:B------:R-:W-:-:S02]  /*14f0*/  UIADD3 UR12, -UR12, UR14, URZ ;  /* 0x0000000e0c0c7290 */ /* 0x000fc4000fffe13f */
[----:B------:R-:W-:Y:S01]  /*1500*/  ULOP3.LUT UR29, UR4, 0x8, URZ, 0x3c, !UPT ;  /* 0x00000008041d7892 */ /* 0x000fe2000f8e3c3f */
[----:B------:R-:W-:Y:S01]  /*1510*/  IMAD.WIDE R2, R7, 0x10, R2 ;  /* 0x0000001007027825 */ /* 0x000fe200078e0202 */
[----:B------:R-:W-:Y:S01]  /*1520*/  ULOP3.LUT UR22, UR4, 0x18, URZ, 0x3c, !UPT ;  /* 0x0000001804167892 */ /* 0x000fe2000f8e3c3f */
[----:B------:R0:W-:Y:S01]  /*1530*/  STL [R1+0x84], R0 ;  /* 0x0000840001007387 */ /* 0x0001e20000100800 */
[----:B------:R-:W-:Y:S01]  /*1540*/  USEL UR26, URZ, 0x1, UP1 ;  /* 0x000000013f1a7887 */ /* 0x000fe20008800000 */
[----:B------:R-:W-:Y:S01]  /*1550*/  ULDC UR4, c[0x0][0x284] ;  /* 0x0000a10000047ab9 */ /* 0x000fe20000000800 */
[----:B------:R-:W-:Y:S02]  /*1560*/  ULEA UR21, UR21, UR27, 0x3 ;  /* 0x0000001b15157291 */ /* 0x000fe4000f8e183f */
[----:B------:R-:W-:Y:S01]  /*1570*/  USEL UR23, URZ, 0x1, !UP0 ;  /* 0x000000013f177887 */ /* 0x000fe2000c000000 */
[----:B0-----:R-:W-:-:S05]  /*1580*/  VIADD R0, R4, UR4 ;  /* 0x0000000404007c36 */ /* 0x001fca0008000000 */
[----:B------:R0:W-:Y:S04]  /*1590*/  STL [R1+0x90], R0 ;  /* 0x0000900001007387 */ /* 0x0001e80000100800 */
[----:B------:R0:W-:Y:S02]  /*15a0*/  STL.64 [R1+0x88], R2 ;  /* 0x0000880201007387 */ /* 0x0001e40000100a00 */
.L_x_296:
[----:B0-----:R-:W-:Y:S01]  /*15b0*/  IMAD.U32 R0, RZ, RZ, UR26 ;  /* 0x0000001aff007e24 */ /* 0x001fe2000f8e00ff */
[----:B--2---:R-:W0:Y:S01]  /*15c0*/  LDC R2, c[0x0][0x28c] ;  /* 0x0000a300ff027b82 */ /* 0x004e220000000800 */
[----:B------:R-:W-:Y:S01]  /*15d0*/  UMOV UR4, URZ ;  /* 0x0000003f00047c82 */ /* 0x000fe20008000000 */
[----:B------:R-:W-:Y:S02]  /*15e0*/  UMOV UR30, UR15 ;  /* 0x0000000f001e7c82 */ /* 0x000fe40008000000 */
[----:B------:R-:W-:-:S04]  /*15f0*/  SHF.L.U32 R0, R0, 0x1f, RZ ;  /* 0x0000001f00007819 */ /* 0x000fc800000006ff */
[----:B-1----:R-:W1:Y:S01]  /*1600*/  SYNCS.PHASECHK.TRANS64.TRYWAIT P0, [UR21+-0x8], R0 ;  /* 0xfffff800ff0075a7 */ /* 0x002e620008000155 */
[----:B0-----:R-:W-:Y:S01]  /*1610*/  ISETP.GE.AND P1, PT, R2, 0x1, PT ;  /* 0x000000010200780c */ /* 0x001fe20003f26270 */
[----:B-1--4-:R-:W-:-:S12]  /*1620*/  @!P0 BRA `(.L_x_14) ;  /* 0x000000e800488947 */ /* 0x012fd80003800000 */
.L_x_316:
[----:B------:R1:W-:Y:S01]  /*1630*/  STL [R1+0x6c], RZ ;  /* 0x00006cff01007387 */ /* 0x0003e20000100800 */
[----:B------:R-:W-:Y:S01]  /*1640*/  UMOV UR31, UR23 ;  /* 0x00000017001f7c82 */ /* 0x000fe20008000000 */
[----:B------:R-:W-:Y:S01]  /*1650*/  UMOV UR5, URZ ;  /* 0x0000003f00057c82 */ /* 0x000fe20008000000 */
[----:B------:R-:W-:Y:S01]  /*1660*/  UMOV UR6, URZ ;  /* 0x0000003f00067c82 */ /* 0x000fe20008000000 */
[----:B------:R1:W-:Y:S01]  /*1670*/  STL [R1+0x68], RZ ;  /* 0x000068ff01007387 */ /* 0x0003e20000100800 */
[----:B0-----:R-:W-:Y:S01]  /*1680*/  IMAD.MOV.U32 R0, RZ, RZ, RZ ;  /* 0x000000ffff007224 */ /* 0x001fe200078e00ff */
[----:B------:R-:W-:Y:S02]  /*1690*/  CS2R R2, SRZ ;  /* 0x0000000000027805 */ /* 0x000fe4000001ff00 */
[----:B------:R-:W-:Y:S01]  /*16a0*/  CS2R R4, SRZ ;  /* 0x0000000000047805 */ /* 0x000fe2000001ff00 */
[----:B------:R1:W-:Y:S01]  /*16b0*/  STL [R1+0x64], RZ ;  /* 0x000064ff01007387 */ /* 0x0003e20000100800 */
[----:B------:R-:W-:-:S02]  /*16c0*/  CS2R R6, SRZ ;  /* 0x0000000000067805 */ /* 0x000fc4000001ff00 */
[----:B------:R-:W-:Y:S02]  /*16d0*/  CS2R R8, SRZ ;  /* 0x0000000000087805 */ /* 0x000fe4000001ff00 */
[----:B------:R-:W-:Y:S01]  /*16e0*/  CS2R R10, SRZ ;  /* 0x00000000000a7805 */ /* 0x000fe2000001ff00 */
[----:B------:R1:W-:Y:S01]  /*16f0*/  STL [R1+0x60], RZ ;  /* 0x000060ff01007387 */ /* 0x0003e20000100800 */
[----:B------:R-:W-:Y:S02]  /*1700*/  CS2R R12, SRZ ;  /* 0x00000000000c7805 */ /* 0x000fe4000001ff00 */
        /* <DEDUP_REMOVED lines=56> */
[----:B------:R-:W-:Y:S01]  /*1a90*/  CS2R R226, SRZ ;  /* 0x0000000000e27805 */ /* 0x000fe2000001ff00 */
[----:B------:R-:W-:Y:S01]  /*1aa0*/  IMAD.MOV.U32 R228, RZ, RZ, RZ ;  /* 0x000000ffffe47224 */ /* 0x000fe200078e00ff */
[----:B------:R1:W-:Y:S01]  /*1ab0*/  STL [R1+0x24], RZ ;  /* 0x000024ff01007387 */ /* 0x0003e20000100800 */
[----:B------:R-:W-:Y:S02]  /*1ac0*/  CS2R R24, SRZ ;  /* 0x0000000000187805 */ /* 0x000fe4000001ff00 */
[----:B------:R-:W-:-:S02]  /*1ad0*/  CS2R R26, SRZ ;  /* 0x00000000001a7805 */ /* 0x000fc4000001ff00 */
[----:B------:R-:W-:Y:S01]  /*1ae0*/  CS2R R28, SRZ ;  /* 0x00000000001c7805 */ /* 0x000fe2000001ff00 */
[----:B------:R1:W-:Y:S01]  /*1af0*/  STL [R1+0x20], RZ ;  /* 0x000020ff01007387 */ /* 0x0003e20000100800 */
[----:B------:R-:W-:Y:S02]  /*1b00*/  CS2R R30, SRZ ;  /* 0x00000000001e7805 */ /* 0x000fe4000001ff00 */
[----:B------:R-:W-:Y:S02]  /*1b10*/  CS2R R32, SRZ ;  /* 0x0000000000207805 */ /* 0x000fe4000001ff00 */
[----:B------:R-:W-:Y:S01]  /*1b20*/  CS2R R34, SRZ ;  /* 0x0000000000227805 */ /* 0x000fe2000001ff00 */
        /* <DEDUP_REMOVED lines=28> */
[----:B------:R1:W-:Y:S01]  /*1cf0*/  STL [R1], RZ ;  /* 0x000000ff01007387 */ /* 0x0003e20000100800 */
[----:B------:R-:W-:Y:S02]  /*1d00*/  CS2R R78, SRZ ;  /* 0x00000000004e7805 */ /* 0x000fe4000001ff00 */
[----:B------:R-:W-:Y:S02]  /*1d10*/  CS2R R80, SRZ ;  /* 0x0000000000507805 */ /* 0x000fe4000001ff00 */
[----:B------:R-:W-:Y:S02]  /*1d20*/  CS2R R82, SRZ ;  /* 0x0000000000527805 */ /* 0x000fe4000001ff00 */
[----:B------:R-:W-:Y:S02]  /*1d30*/  CS2R R84, SRZ ;  /* 0x0000000000547805 */ /* 0x000fe4000001ff00 */
[----:B------:R-:W-:-:S02]  /*1d40*/  CS2R R86, SRZ ;  /* 0x0000000000567805 */ /* 0x000fc4000001ff00 */
[----:B------:R-:W-:Y:S02]  /*1d50*/  CS2R R88, SRZ ;  /* 0x0000000000587805 */ /* 0x000fe4000001ff00 */
        /* <DEDUP_REMOVED lines=30> */
[----:B------:R-:W-:Y:S01]  /*1f40*/  CS2R R150, SRZ ;  /* 0x0000000000967805 */ /* 0x000fe2000001ff00 */
[----:B-1----:R-:W-:Y:S06]  /*1f50*/  @!P1 BRA `(.L_x_15) ;  /* 0x0000001000a09947 */ /* 0x002fec0003800000 */
[----:B------:R-:W-:-:S06]  /*1f60*/  UISETP.NE.AND UP0, UPT, UR28, 0x3, UPT ;  /* 0x000000031c00788c */ /* 0x000fcc000bf05270 */
[----:B------:R-:W-:-:S13]  /*1f70*/  PLOP3.LUT P1, PT, PT, PT, UP0, 0x80, 0x0 ;  /* 0x000000000000781c */ /* 0x000fda0003f2f008 */
[----:B------:R-:W-:Y:S05]  /*1f80*/  @!P1 BRA `(.L_x_16) ;  /* 0x0000000000049947 */ /* 0x000fea0003800000 */
[----:B------:R-:W-:Y:S01]  /*1f90*/  BPT.TRAP 0x1 ;  /* 0x000000040000795c */ /* 0x000fe20000300000 */
.L_x_16:
[----:B------:R-:W-:Y:S01]  /*1fa0*/  ULEA UR4, UR15, UR20, 0x3 ;  /* 0x000000140f047291 */ /* 0x000fe2000f8e183f */
[----:B------:R-:W-:-:S05]  /*1fb0*/  IMAD.U32 R0, RZ, RZ, UR23 ;  /* 0x00000017ff007e24 */ /* 0x000fca000f8e00ff */
[----:B------:R-:W-:-:S04]  /*1fc0*/  SHF.L.U32 R0, R0, 0x1f, RZ ;  /* 0x0000001f00007819 */ /* 0x000fc800000006ff */
[----:B------:R0:W1:Y:S01]  /*1fd0*/  SYNCS.PHASECHK.TRANS64.TRYWAIT P0, [UR4], R0 ;  /* 0x00000000ff0075a7 */ /* 0x0000620008000144 */
[----:B------:R-:W-:Y:S05]  /*1fe0*/  @!P1 BRA `(.L_x_17) ;  /* 0x0000000000049947 */ /* 0x000fea0003800000 */
[----:B------:R-:W-:Y:S01]  /*1ff0*/  BPT.TRAP 0x1 ;  /* 0x000000040000795c */ /* 0x000fe20000300000 */
.L_x_17:
[----:B-1----:R-:W-:Y:S05]  /*2000*/  @P0 BRA `(.L_x_18) ;  /* 0x0000000000080947 */ /* 0x002fea0003800000 */
[----:B------:R-:W1:Y:S02]  /*2010*/  SYNCS.PHASECHK.TRANS64.TRYWAIT P0, [UR4], R0 ;  /* 0x00000000ff0075a7 */ /* 0x000e640008000144 */
[----:B-1----:R-:W-:Y:S05]  /*2020*/  @!P0 BRA `(.L_x_19) ;  /* 0x000000dc00e08947 */ /* 0x002fea0003800000 */
.L_x_18:
[----:B------:R-:W-:Y:S01]  /*2030*/  UIADD3 UR4, UR20, 0x100, URZ ;  /* 0x0000010014047890 */ /* 0x000fe2000fffe03f */
[----:B------:R-:W-:Y:S01]  /*2040*/  WARPGROUP.ARRIVE ;  /* 0x00000000000079c5 */ /* 0x000fe20000000000 */
[----:B------:R-:W-:Y:S01]  /*2050*/  UIADD3 UR5, UR20, 0x4100, URZ ;  /* 0x0000410014057890 */ /* 0x000fe2000fffe03f */
[----:B------:R2:W-:Y:S01]  /*2060*/  STL [R1+0x6c], RZ ;  /* 0x00006cff01007387 */ /* 0x0005e20000100800 */
[----:B------:R-:W-:Y:S01]  /*2070*/  USHF.R.U32.HI UR4, URZ, 0x4, UR4 ;  /* 0x000000043f047899 */ /* 0x000fe20008011604 */
[----:B01----:R-:W-:Y:S01]  /*2080*/  IMAD.MOV.U32 R0, RZ, RZ, RZ ;  /* 0x000000ffff007224 */ /* 0x003fe200078e00ff */
[----:B------:R-:W-:Y:S01]  /*2090*/  USHF.R.U32.HI UR5, URZ, 0x4, UR5 ;  /* 0x000000043f057899 */ /* 0x000fe20008011605 */
[----:B------:R2:W-:Y:S01]  /*20a0*/  STL [R1+0x68], RZ ;  /* 0x000068ff01007387 */ /* 0x0005e20000100800 */
[----:B------:R-:W-:Y:S01]  /*20b0*/  ULOP3.LUT UR4, UR4, 0x3fff, URZ, 0xc0, !UPT ;  /* 0x00003fff04047892 */ /* 0x000fe2000f8ec03f */
[----:B------:R-:W-:Y:S01]  /*20c0*/  CS2R R2, SRZ ;  /* 0x0000000000027805 */ /* 0x000fe2000001ff00 */
[----:B------:R-:W-:Y:S01]  /*20d0*/  ULOP3.LUT UR5, UR5, 0x3fff, URZ, 0xc0, !UPT ;  /* 0x00003fff05057892 */ /* 0x000fe2000f8ec03f */
[----:B------:R2:W-:Y:S01]  /*20e0*/  STL [R1+0x64], RZ ;  /* 0x000064ff01007387 */ /* 0x0005e20000100800 */
[----:B------:R-:W-:Y:S01]  /*20f0*/  ULOP3.LUT UR4, UR4, 0x10000, URZ, 0xfc, !UPT ;  /* 0x0001000004047892 */ /* 0x000fe2000f8efc3f */
[----:B------:R-:W-:Y:S01]  /*2100*/  CS2R R4, SRZ ;  /* 0x0000000000047805 */ /* 0x000fe2000001ff00 */
[----:B------:R-:W-:Y:S01]  /*2110*/  ULOP3.LUT UR5, UR5, 0x10000, URZ, 0xfc, !UPT ;  /* 0x0001000005057892 */ /* 0x000fe2000f8efc3f */
[----:B------:R2:W-:Y:S01]  /*2120*/  STL [R1+0x60], RZ ;  /* 0x000060ff01007387 */ /* 0x0005e20000100800 */
[----:B------:R-:W-:Y:S01]  /*2130*/  ULEA UR4, UR15, UR4, 0x9 ;  /* 0x000000040f047291 */ /* 0x000fe2000f8e483f */
[----:B------:R-:W-:Y:S01]  /*2140*/  CS2R R6, SRZ ;  /* 0x0000000000067805 */ /* 0x000fe2000001ff00 */
[----:B------:R-:W-:Y:S01]  /*2150*/  ULEA UR5, UR15, UR5, 0xb ;  /* 0x000000050f057291 */ /* 0x000fe2000f8e583f */
[----:B------:R2:W-:Y:S01]  /*2160*/  STL [R1+0x5c], RZ ;  /* 0x00005cff01007387 */ /* 0x0005e20000100800 */
[----:B------:R-:W-:Y:S01]  /*2170*/  UMOV UR9, 0x40000040 ;  /* 0x4000004000097882 */ /* 0x000fe20000000000 */
[----:B------:R-:W-:Y:S01]  /*2180*/  UMOV UR11, 0x40000040 ;  /* 0x40000040000b7882 */ /* 0x000fe20000000000 */
[----:B------:R-:W-:Y:S01]  /*2190*/  CS2R R8, SRZ ;  /* 0x0000000000087805 */ /* 0x000fe2000001ff00 */
[----:B------:R-:W-:Y:S01]  /*21a0*/  UMOV UR8, UR4 ;  /* 0x0000000400087c82 */ /* 0x000fe20008000000 */
[----:B------:R2:W-:Y:S01]  /*21b0*/  STL [R1+0x58], RZ ;  /* 0x000058ff01007387 */ /* 0x0005e20000100800 */
[----:B------:R-:W-:Y:S01]  /*21c0*/  UMOV UR10, UR5 ;  /* 0x00000005000a7c82 */ /* 0x000fe20008000000 */
[----:B------:R-:W-:Y:S01]  /*21d0*/  CS2R R10, SRZ ;  /* 0x00000000000a7805 */ /* 0x000fe2000001ff00 */
[----:B------:R-:W-:Y:S01]  /*21e0*/  QGMMA.64x256x32.F32.E4M3.E4M3 R24, gdesc[UR8], RZ, !UPT ;  /* 0x03e00000081879f3 */ /* 0x000fe2000c7008ff */
[----:B------:R-:W-:Y:S01]  /*21f0*/  UIADD3 UR8, UR4, 0x2, URZ ;  /* 0x0000000204087890 */ /* 0x000fe2000fffe03f */
[----:B------:R2:W-:Y:S01]  /*2200*/  STL [R1+0x54], RZ ;  /* 0x000054ff01007387 */ /* 0x0005e20000100800 */
[----:B------:R-:W-:Y:S01]  /*2210*/  UIADD3 UR10, UR5, 0x2, URZ ;  /* 0x00000002050a7890 */ /* 0x000fe2000fffe03f */
[----:B------:R-:W-:Y:S01]  /*2220*/  CS2R R12, SRZ ;  /* 0x00000000000c7805 */ /* 0x000fe2000001ff00 */
[----:B------:R-:W-:Y:S01]  /*2230*/  UMOV UR9, 0x40000040 ;  /* 0x4000004000097882 */ /* 0x000fe20000000000 */
[----:B------:R-:W-:Y:S01]  /*2240*/  UMOV UR11, 0x40000040 ;  /* 0x40000040000b7882 */ /* 0x000fe20000000000 */
        /* <DEDUP_REMOVED lines=57> */
[----:B------:R-:W-:Y:S01]  /*25e0*/  CS2R R226, SRZ ;  /* 0x0000000000e27805 */ /* 0x000fe2000001ff00 */
[----:B------:R-:W-:-:S02]  /*25f0*/  IMAD.MOV.U32 R228, RZ, RZ, RZ ;  /* 0x000000ffffe47224 */ /* 0x000fc400078e00ff */
[----:B------:R2:W-:Y:S04]  /*2600*/  STL [R1+0x14], RZ ;  /* 0x000014ff01007387 */ /* 0x0005e80000100800 */
[----:B------:R2:W-:Y:S04]  /*2610*/  STL [R1+0x10], RZ ;  /* 0x000010ff01007387 */ /* 0x0005e80000100800 */
[----:B------:R2:W-:Y:S04]  /*2620*/  STL [R1+0xc], RZ ;  /* 0x00000cff01007387 */ /* 0x0005e80000100800 */
[----:B------:R2:W-:Y:S04]  /*2630*/  STL [R1+0x8], RZ ;  /* 0x000008ff01007387 */ /* 0x0005e80000100800 */
[----:B------:R2:W-:Y:S04]  /*2640*/  STL [R1+0x4], RZ ;  /* 0x000004ff01007387 */ /* 0x0005e80000100800 */
[----:B------:R2:W-:Y:S01]  /*2650*/  STL [R1], RZ ;  /* 0x000000ff01007387 */ /* 0x0005e20000100800 */
[----:B------:R-:W-:Y:S01]  /*2660*/  QGMMA.64x256x32.F32.E4M3.E4M3 R24, gdesc[UR8], R24 ;  /* 0x03e00000081879f3 */ /* 0x000fe20008700818 */
[----:B------:R-:W-:-:S02]  /*2670*/  UIADD3 UR8, UR4, 0x4, URZ ;  /* 0x0000000404087890 */ /* 0x000fc4000fffe03f */
[----:B------:R-:W-:Y:S01]  /*2680*/  UIADD3 UR10, UR5, 0x4, URZ ;  /* 0x00000004050a7890 */ /* 0x000fe2000fffe03f */
[----:B------:R-:W-:Y:S01]  /*2690*/  UMOV UR9, 0x40000040 ;  /* 0x4000004000097882 */ /* 0x000fe20000000000 */
[----:B------:R-:W-:-:S15]  /*26a0*/  UMOV UR11, 0x40000040 ;  /* 0x40000040000b7882 */ /* 0x000fde0000000000 */
[----:B------:R-:W-:-:S08]  /*26b0*/  NOP ;  /* 0x0000000000007918 */ /* 0x000fd00000000000 */
[----:B------:R-:W-:Y:S01]  /*26c0*/  QGMMA.64x256x32.F32.E4M3.E4M3 R24, gdesc[UR8], R24 ;  /* 0x03e00000081879f3 */ /* 0x000fe20008700818 */
[----:B------:R-:W-:Y:S02]  /*26d0*/  UIADD3 UR10, UR5, 0x6, URZ ;  /* 0x00000006050a7890 */ /* 0x000fe4000fffe03f */
[----:B------:R-:W-:Y:S01]  /*26e0*/  UIADD3 UR8, UR4, 0x6, URZ ;  /* 0x0000000604087890 */ /* 0x000fe2000fffe03f */
[----:B------:R-:W-:Y:S01]  /*26f0*/  ULDC UR5, c[0x0][0x50c] ;  /* 0x0001430000057ab9 */ /* 0x000fe20000000800 */
[----:B------:R-:W-:Y:S01]  /*2700*/  UMOV UR9, 0x40000040 ;  /* 0x4000004000097882 */ /* 0x000fe20000000000 */
[----:B------:R-:W-:Y:S01]  /*2710*/  UISETP.NE.AND UP0, UPT, UR5, 0x4, UPT ;  /* 0x000000040500788c */ /* 0x000fe2000bf05270 */
[----:B------:R-:W-:Y:S01]  /*2720*/  UMOV UR11, 0x40000040 ;  /* 0x40000040000b7882 */ /* 0x000fe20000000000 */
[----:B------:R-:W-:Y:S02]  /*2730*/  UMOV UR4, 0x4 ;  /* 0x0000000400047882 */ /* 0x000fe40000000000 */
[----:B------:R-:W-:-:S06]  /*2740*/  USEL UR5, URZ, 0x1, UP0 ;  /* 0x000000013f057887 */ /* 0x000fcc0008000000 */
[----:B------:R-:W-:-:S12]  /*2750*/  ISETP.NE.AND P0, PT, RZ, UR5, PT ;  /* 0x00000005ff007c0c */ /* 0x000fd8000bf05270 */
[----:B------:R-:W-:Y:S01]  /*2760*/  QGMMA.64x256x32.F32.E4M3.E4M3 R24, gdesc[UR8], R24, gsb0 ;  /* 0x03e00000081879f3 */ /* 0x000fe20008000818 */
[----:B--2---:R-:W-:Y:S05]  /*2770*/  @!P0 BRA `(.L_x_20) ;  /* 0x0000000800808947 */ /* 0x004fea0003800000 */
[----:B------:R-:W-:Y:S02]  /*2780*/  WARPGROUP.DEPBAR.LE gsb0, 0x0 ;  /* 0x00008000000079c5 */ /* 0x000fe40000010000 */
[----:B------:R-:W-:-:S01]  /*2790*/  FADD R227, RZ, R25 ;  /* 0x00000019ffe37221 */ /* 0x000fc20000000000 */
[----:B------:R-:W-:Y:S01]  /*27a0*/  FADD R228, RZ, R24 ;  /* 0x00000018ffe47221 */ /* 0x000fe20000000000 */
[----:B------:R-:W-:-:S01]  /*27b0*/  FADD R226, RZ, R26 ;  /* 0x0000001affe27221 */ /* 0x000fc20000000000 */
[----:B------:R-:W-:Y:S01]  /*27c0*/  FADD R225, RZ, R27 ;  /* 0x0000001bffe17221 */ /* 0x000fe20000000000 */
[----:B------:R-:W-:-:S01]  /*27d0*/  FADD R224, RZ, R28 ;  /* 0x0000001cffe07221 */ /* 0x000fc20000000000 */
[----:B------:R0:W-:Y:S01]  /*27e0*/  STL [R1+0x98], R227 ;  /* 0x000098e301007387 */ /* 0x0001e20000100800 */
[----:B------:R-:W-:-:S01]  /*27f0*/  FADD R223, RZ, R29 ;  /* 0x0000001dffdf7221 */ /* 0x000fc20000000000 */
[----:B------:R-:W-:Y:S01]  /*2800*/  FADD R222, RZ, R30 ;  /* 0x0000001effde7221 */ /* 0x000fe20000000000 */
[----:B------:R-:W-:-:S01]  /*2810*/  FADD R221, RZ, R31 ;  /* 0x0000001fffdd7221 */ /* 0x000fc20000000000 */
[----:B------:R-:W-:Y:S01]  /*2820*/  FADD R220, RZ, R32 ;  /* 0x00000020ffdc7221 */ /* 0x000fe20000000000 */
[----:B------:R-:W-:-:S01]  /*2830*/  FADD R219, RZ, R33 ;  /* 0x00000021ffdb7221 */ /* 0x000fc20000000000 */
[----:B------:R-:W-:Y:S01]  /*2840*/  FADD R218, RZ, R34 ;  /* 0x00000022ffda7221 */ /* 0x000fe20000000000 */
[----:B------:R-:W-:-:S01]  /*2850*/  FADD R217, RZ, R35 ;  /* 0x00000023ffd97221 */ /* 0x000fc20000000000 */
[----:B------:R-:W-:Y:S01]  /*2860*/  FADD R216, RZ, R36 ;  /* 0x00000024ffd87221 */ /* 0x000fe20000000000 */
[----:B------:R-:W-:-:S01]  /*2870*/  FADD R215, RZ, R37 ;  /* 0x00000025ffd77221 */ /* 0x000fc20000000000 */
[----:B0-----:R-:W-:Y:S01]  /*2880*/  FADD R227, RZ, R124 ;  /* 0x0000007cffe37221 */ /* 0x001fe20000000000 */
[----:B------:R-:W-:-:S01]  /*2890*/  FADD R214, RZ, R38 ;  /* 0x00000026ffd67221 */ /* 0x000fc20000000000 */
[----:B------:R-:W-:Y:S01]  /*28a0*/  FADD R213, RZ, R39 ;  /* 0x00000027ffd57221 */ /* 0x000fe20000000000 */
[----:B------:R-:W-:-:S01]  /*28b0*/  FADD R212, RZ, R40 ;  /* 0x00000028ffd47221 */ /* 0x000fc20000000000 */
[----:B------:R-:W-:Y:S01]  /*28c0*/  FADD R211, RZ, R41 ;  /* 0x00000029ffd37221 */ /* 0x000fe20000000000 */
[----:B------:R0:W-:Y:S01]  /*28d0*/  STL [R1], R227 ;  /* 0x000000e301007387 */ /* 0x0001e20000100800 */
        /* <DEDUP_REMOVED lines=94> */
[----:B0-----:R-:W-:-:S05]  /*2ec0*/  FADD R227, RZ, R131 ;  /* 0x00000083ffe37221 */ /* 0x001fca0000000000 */
[----:B------:R0:W-:Y:S02]  /*2ed0*/  STL [R1+0x1c], R227 ;  /* 0x00001ce301007387 */ /* 0x0001e40000100800 */
        /* <DEDUP_REMOVED lines=39> */
[----:B------:R0:W-:Y:S04]  /*3150*/  STL [R1+0x6c], R227 ;  /* 0x00006ce301007387 */ /* 0x0001e80000100800 */
[----:B0-----:R0:W5:Y:S01]  /*3160*/  LDL.LU R227, [R1+0x98] ;  /* 0x0000980001e37983 */ /* 0x0011620000300800 */
[----:B------:R-:W-:-:S05]  /*3170*/  UMOV UR4, URZ ;  /* 0x0000003f00047c82 */ /* 0x000fca0008000000 */
.L_x_20:
[----:B------:R-:W-:Y:S01]  /*3180*/  UIADD3 UR30, UR15, 0x1, URZ ;  /* 0x000000010f1e7890 */ /* 0x000fe2000fffe03f */
[----:B------:R-:W-:-:S03]  /*3190*/  UMOV UR6, 0x1 ;  /* 0x0000000100067882 */ /* 0x000fc60000000000 */
[----:B------:R-:W-:-:S04]  /*31a0*/  UISETP.NE.AND UP0, UPT, UR30, 0x2, UPT ;  /* 0x000000021e00788c */ /* 0x000fc8000bf05270 */
[----:B------:R-:W-:Y:S02]  /*31b0*/  USEL UR31, URZ, 0x1, UP0 ;  /* 0x000000013f1f7887 */ /* 0x000fe40008000000 */
[----:B------:R-:W-:Y:S02]  /*31c0*/  USEL UR30, UR30, URZ, UP0 ;  /* 0x0000003f1e1e7287 */ /* 0x000fe40008000000 */
[----:B------:R-:W-:-:S12]  /*31d0*/  ULOP3.LUT UR31, UR23, UR31, URZ, 0x3c, !UPT ;  /* 0x0000001f171f7292 */ /* 0x000fd8000f8e3c3f */
.L_x_15:
[----:B------:R-:W-:-:S06]  /*31e0*/  UISETP.GE.AND UP0, UPT, UR12, 0x1, UPT ;  /* 0x000000010c00788c */ /* 0x000fcc000bf06270 */
[----:B------:R-:W-:-:S13]  /*31f0*/  PLOP3.LUT P0, PT, PT, PT, UP0, 0x80, 0x0 ;  /* 0x000000000000781c */ /* 0x000fda0003f0f008 */
[----:B------:R-:W-:Y:S05]  /*3200*/  @!P0 BRA `(.L_x_21) ;  /* 0x0000001000bc8947 */ /* 0x000fea0003800000 */
[----:B------:R-:W-:Y:S01]  /*3210*/  UMOV UR32, UR12 ;  /* 0x0000000c00207c82 */ /* 0x000fe20008000000 */
[----:B------:R-:W-:Y:S01]  /*3220*/  UMOV UR33, UR15 ;  /* 0x0000000f00217c82 */ /* 0x000fe20008000000 */
[----:B------:R-:W-:-:S05]  /*3230*/  ULDC UR34, c[0x0][0x50c] ;  /* 0x0001430000227ab9 */ /* 0x000fca0000000800 */
.L_x_29:
[----:B------:R-:W-:-:S06]  /*3240*/  UISETP.NE.AND UP0, UPT, UR28, 0x3, UPT ;  /* 0x000000031c00788c */ /* 0x000fcc000bf05270 */
[----:B------:R-:W-:-:S13]  /*3250*/  PLOP3.LUT P1, PT, PT, PT, UP0, 0x80, 0x0 ;  /* 0x000000000000781c */ /* 0x000fda0003f2f008 */
[----:B-1---5:R-:W-:Y:S05]  /*3260*/  @!P1 BRA `(.L_x_22) ;  /* 0x0000000000049947 */ /* 0x022fea0003800000 */
[----:B------:R-:W-:Y:S01]  /*3270*/  BPT.TRAP 0x1 ;  /* 0x000000040000795c */ /* 0x000fe20000300000 */
.L_x_22:
[----:B------:R-:W-:Y:S01]  /*3280*/  ULEA UR8, UR30, UR20, 0x3 ;  /* 0x000000141e087291 */ /* 0x000fe2000f8e183f */
[----:B------:R-:W-:-:S05]  /*3290*/  IMAD.U32 R229, RZ, RZ, UR31 ;  /* 0x0000001fffe57e24 */ /* 0x000fca000f8e00ff */
[----:B------:R-:W-:-:S04]  /*32a0*/  SHF.L.U32 R229, R229, 0x1f, RZ ;  /* 0x0000001fe5e57819 */ /* 0x000fc800000006ff */
[----:B------:R1:W2:Y:S01]  /*32b0*/  SYNCS.PHASECHK.TRANS64.TRYWAIT P0, [UR8], R229 ;  /* 0x000000e5ff0075a7 */ /* 0x0002a20008000148 */
[----:B------:R-:W-:Y:S05]  /*32c0*/  @!P1 BRA `(.L_x_23) ;  /* 0x0000000000049947 */ /* 0x000fea0003800000 */
[----:B------:R-:W-:Y:S01]  /*32d0*/  BPT.TRAP 0x1 ;  /* 0x000000040000795c */ /* 0x000fe20000300000 */
.L_x_23:
[----:B--2---:R-:W-:Y:S05]  /*32e0*/  @P0 BRA `(.L_x_24) ;  /* 0x0000000000080947 */ /* 0x004fea0003800000 */
[----:B------:R-:W2:Y:S02]  /*32f0*/  SYNCS.PHASECHK.TRANS64.TRYWAIT P0, [UR8], R229 ;  /* 0x000000e5ff0075a7 */ /* 0x000ea40008000148 */
[----:B--2---:R-:W-:Y:S05]  /*3300*/  @!P0 BRA `(.L_x_25) ;  /* 0x000000cc00408947 */ /* 0x004fea0003800000 */
.L_x_24:
[----:B------:R-:W-:Y:S01]  /*3310*/  UIADD3 UR8, UR20, 0x100, URZ ;  /* 0x0000010014087890 */ /* 0x000fe2000fffe03f */
[----:B------:R-:W-:Y:S01]  /*3320*/  WARPGROUP.ARRIVE ;  /* 0x00000000000079c5 */ /* 0x000fe20000000000 */
[----:B------:R-:W-:Y:S02]  /*3330*/  UIADD3 UR9, UR20, 0x4100, URZ ;  /* 0x0000410014097890 */ /* 0x000fe4000fffe03f */
[----:B------:R-:W-:Y:S02]  /*3340*/  UISETP.NE.AND UP0, UPT, UR5, URZ, UPT ;  /* 0x0000003f0500728c */ /* 0x000fe4000bf05270 */
[----:B------:R-:W-:Y:S02]  /*3350*/  USHF.R.U32.HI UR8, URZ, 0x4, UR8 ;  /* 0x000000043f087899 */ /* 0x000fe40008011608 */
[----:B------:R-:W-:Y:S02]  /*3360*/  USHF.R.U32.HI UR9, URZ, 0x4, UR9 ;  /* 0x000000043f097899 */ /* 0x000fe40008011609 */
[----:B------:R-:W-:-:S02]  /*3370*/  USEL UR6, UR6, URZ, !UP0 ;  /* 0x0000003f06067287 */ /* 0x000fc4000c000000 */
[----:B------:R-:W-:Y:S02]  /*3380*/  ULOP3.LUT UR8, UR8, 0x3fff, URZ, 0xc0, !UPT ;  /* 0x00003fff08087892 */ /* 0x000fe4000f8ec03f */
[----:B------:R-:W-:Y:S02]  /*3390*/  ULOP3.LUT UR9, UR9, 0x3fff, URZ, 0xc0, !UPT ;  /* 0x00003fff09097892 */ /* 0x000fe4000f8ec03f */
[----:B------:R-:W-:Y:S02]  /*33a0*/  UISETP.NE.U32.AND UP0, UPT, UR6, URZ, UPT ;  /* 0x0000003f0600728c */ /* 0x000fe4000bf05070 */
[----:B------:R-:W-:Y:S02]  /*33b0*/  ULOP3.LUT UR5, UR8, 0x10000, URZ, 0xfc, !UPT ;  /* 0x0001000008057892 */ /* 0x000fe4000f8efc3f */
[----:B------:R-:W-:Y:S02]  /*33c0*/  ULOP3.LUT UR6, UR9, 0x10000, URZ, 0xfc, !UPT ;  /* 0x0001000009067892 */ /* 0x000fe4000f8efc3f */
[----:B------:R-:W-:-:S02]  /*33d0*/  ULEA UR5, UR30, UR5, 0x9 ;  /* 0x000000051e057291 */ /* 0x000fc4000f8e483f */
[----:B------:R-:W-:Y:S01]  /*33e0*/  ULEA UR6, UR30, UR6, 0xb ;  /* 0x000000061e067291 */ /* 0x000fe2000f8e583f */
[----:B------:R-:W-:Y:S01]  /*33f0*/  UMOV UR9, 0x40000040 ;  /* 0x4000004000097882 */ /* 0x000fe20000000000 */
[----:B------:R-:W-:Y:S01]  /*3400*/  UMOV UR11, 0x40000040 ;  /* 0x40000040000b7882 */ /* 0x000fe20000000000 */
[----:B------:R-:W-:Y:S02]  /*3410*/  UIADD3 UR4, UR4, 0x4, URZ ;  /* 0x0000000404047890 */ /* 0x000fe4000fffe03f */
[----:B------:R-:W-:Y:S02]  /*3420*/  UMOV UR8, UR5 ;  /* 0x0000000500087c82 */ /* 0x000fe40008000000 */
[----:B------:R-:W-:Y:S02]  /*3430*/  UMOV UR10, UR6 ;  /* 0x00000006000a7c82 */ /* 0x000fe40008000000 */
[----:B------:R-:W-:Y:S01]  /*3440*/  QGMMA.64x256x32.F32.E4M3.E4M3 R24, gdesc[UR8], R24, UP0 ;  /* 0x03e00000081879f3 */ /* 0x000fe2000bf00818 */
[----:B------:R-:W-:-:S02]  /*3450*/  UIADD3 UR8, UR5, 0x2, URZ ;  /* 0x0000000205087890 */ /* 0x000fc4000fffe03f */
[----:B------:R-:W-:Y:S01]  /*3460*/  UIADD3 UR10, UR6, 0x2, URZ ;  /* 0x00000002060a7890 */ /* 0x000fe2000fffe03f */
[----:B------:R-:W-:Y:S01]  /*3470*/  UMOV UR9, 0x40000040 ;  /* 0x4000004000097882 */ /* 0x000fe20000000000 */
[----:B------:R-:W-:Y:S01]  /*3480*/  UMOV UR11, 0x40000040 ;  /* 0x40000040000b7882 */ /* 0x000fe20000000000 */
[----:B------:R-:W-:-:S15]  /*3490*/  UISETP.NE.AND UP0, UPT, UR4, UR34, UPT ;  /* 0x000000220400728c */ /* 0x000fde000bf05270 */
[----:B------:R-:W-:-:S07]  /*34a0*/  NOP ;  /* 0x0000000000007918 */ /* 0x000fce0000000000 */
[----:B------:R-:W-:Y:S01]  /*34b0*/  QGMMA.64x256x32.F32.E4M3.E4M3 R24, gdesc[UR8], R24 ;  /* 0x03e00000081879f3 */ /* 0x000fe20008700818 */
[----:B------:R-:W-:Y:S02]  /*34c0*/  UIADD3 UR8, UR5, 0x4, URZ ;  /* 0x0000000405087890 */ /* 0x000fe4000fffe03f */
[----:B------:R-:W-:Y:S01]  /*34d0*/  UIADD3 UR10, UR6, 0x4, URZ ;  /* 0x00000004060a7890 */ /* 0x000fe2000fffe03f */
[----:B------:R-:W-:Y:S01]  /*34e0*/  UMOV UR9, 0x40000040 ;  /* 0x4000004000097882 */ /* 0x000fe20000000000 */
[----:B------:R-:W-:-:S15]  /*34f0*/  UMOV UR11, 0x40000040 ;  /* 0x40000040000b7882 */ /* 0x000fde0000000000 */
[----:B------:R-:W-:-:S08]  /*3500*/  NOP ;  /* 0x0000000000007918 */ /* 0x000fd00000000000 */
[----:B------:R-:W-:Y:S01]  /*3510*/  QGMMA.64x256x32.F32.E4M3.E4M3 R24, gdesc[UR8], R24 ;  /* 0x03e00000081879f3 */ /* 0x000fe20008700818 */
[----:B------:R-:W-:Y:S02]  /*3520*/  UIADD3 UR8, UR5, 0x6, URZ ;  /* 0x0000000605087890 */ /* 0x000fe4000fffe03f */
[----:B------:R-:W-:Y:S01]  /*3530*/  UIADD3 UR10, UR6, 0x6, URZ ;  /* 0x00000006060a7890 */ /* 0x000fe2000fffe03f */
[----:B------:R-:W-:Y:S01]  /*3540*/  UMOV UR9, 0x40000040 ;  /* 0x4000004000097882 */ /* 0x000fe20000000000 */
[----:B------:R-:W-:Y:S01]  /*3550*/  UMOV UR11, 0x40000040 ;  /* 0x40000040000b7882 */ /* 0x000fe20000000000 */
[----:B------:R-:W-:-:S06]  /*3560*/  USEL UR5, URZ, 0x1, UP0 ;  /* 0x000000013f057887 */ /* 0x000fcc0008000000 */
[----:B------:R-:W-:-:S15]  /*3570*/  ISETP.NE.AND P0, PT, RZ, UR5, PT ;  /* 0x00000005ff007c0c */ /* 0x000fde000bf05270 */
[----:B------:R-:W-:-:S01]  /*3580*/  NOP ;  /* 0x0000000000007918 */ /* 0x000fc20000000000 */
[----:B------:R-:W-:Y:S03]  /*3590*/  QGMMA.64x256x32.F32.E4M3.E4M3 R24, gdesc[UR8], R24, gsb0 ;  /* 0x03e00000081879f3 */ /* 0x000fe60008000818 */
[----:B------:R-:W-:Y:S02]  /*35a0*/  WARPGROUP.DEPBAR.LE gsb0, 0x1 ;  /* 0x00008000000079c5 */ /* 0x000fe40000010100 */
[----:B------:R-:W-:Y:S05]  /*35b0*/  @!P0 BRA `(.L_x_26) ;  /* 0x0000000c00708947 */ /* 0x000fea0003800000 */
[----:B------:R-:W-:Y:S02]  /*35c0*/  WARPGROUP.DEPBAR.LE gsb0, 0x0 ;  /* 0x00008000000079c5 */ /* 0x000fe40000010000 */
[----:B-----5:R-:W-:-:S01]  /*35d0*/  FADD R227, R25, R227 ;  /* 0x000000e319e37221 */ /* 0x020fc20000000000 */
[----:B------:R-:W-:Y:S01]  /*35e0*/  FADD R226, R26, R226 ;  /* 0x000000e21ae27221 */ /* 0x000fe20000000000 */
[----:B------:R-:W-:-:S01]  /*35f0*/  FADD R225, R27, R225 ;  /* 0x000000e11be17221 */ /* 0x000fc20000000000 */
[----:B------:R-:W-:Y:S01]  /*3600*/  FADD R224, R28, R224 ;  /* 0x000000e01ce07221 */ /* 0x000fe20000000000 */
[----:B------:R-:W-:-:S01]  /*3610*/  FADD R223, R29, R223 ;  /* 0x000000df1ddf7221 */ /* 0x000fc20000000000 */
[----:B------:R2:W-:Y:S01]  /*3620*/  STL [R1+0x98], R227 ;  /* 0x000098e301007387 */ /* 0x0005e20000100800 */
[----:B------:R-:W-:-:S01]  /*3630*/  FADD R222, R30, R222 ;  /* 0x000000de1ede7221 */ /* 0x000fc20000000000 */
[----:B------:R-:W-:Y:S01]  /*3640*/  FADD R221, R31, R221 ;  /* 0x000000dd1fdd7221 */ /* 0x000fe20000000000 */
[----:B------:R-:W-:-:S01]  /*3650*/  FADD R220, R32, R220 ;  /* 0x000000dc20dc7221 */ /* 0x000fc20000000000 */
[----:B------:R-:W-:Y:S01]  /*3660*/  FADD R219, R33, R219 ;  /* 0x000000db21db7221 */ /* 0x000fe20000000000 */
[----:B------:R-:W-:-:S01]  /*3670*/  FADD R218, R34, R218 ;  /* 0x000000da22da7221 */ /* 0x000fc20000000000 */
[----:B------:R-:W-:Y:S01]  /*3680*/  FADD R217, R35, R217 ;  /* 0x000000d923d97221 */ /* 0x000fe20000000000 */
[----:B------:R-:W-:-:S01]  /*3690*/  FADD R216, R36, R216 ;  /* 0x000000d824d87221 */ /* 0x000fc20000000000 */
[----:B------:R-:W-:Y:S01]  /*36a0*/  FADD R215, R37, R215 ;  /* 0x000000d725d77221 */ /* 0x000fe20000000000 */
[----:B------:R-:W-:-:S01]  /*36b0*/  FADD R214, R38, R214 ;  /* 0x000000d626d67221 */ /* 0x000fc20000000000 */
[----:B--2---:R-:W2:Y:S01]  /*36c0*/  LDL.LU R227, [R1+0x28] ;  /* 0x0000280001e37983 */ /* 0x004ea20000300800 */
[----:B------:R-:W-:-:S01]  /*36d0*/  FADD R213, R39, R213 ;  /* 0x000000d527d57221 */ /* 0x000fc20000000000 */
[----:B------:R-:W-:Y:S01]  /*36e0*/  FADD R212, R40, R212 ;  /* 0x000000d428d47221 */ /* 0x000fe20000000000 */
[----:B------:R-:W-:-:S01]  /*36f0*/  FADD R211, R41, R211 ;  /* 0x000000d329d37221 */ /* 0x000fc20000000000 */
[----:B------:R3:W-:Y:S01]  /*3700*/  STL [R1+0x9c], R226 ;  /* 0x00009ce201007387 */ /* 0x0007e20000100800 */
[----:B------:R-:W-:-:S03]  /*3710*/  FADD R228, R24, R228 ;  /* 0x000000e418e47221 */ /* 0x000fc60000000000 */
[----:B---3--:R-:W3:Y:S04]  /*3720*/  LDL.LU R226, [R1+0x24] ;  /* 0x0000240001e27983 */ /* 0x008ee80000300800 */
[----:B------:R4:W-:Y:S04]  /*3730*/  STL [R1+0xa0], R225 ;  /* 0x0000a0e101007387 */ /* 0x0009e80000100800 */
[----:B----4-:R-:W4:Y:S04]  /*3740*/  LDL.LU R225, [R1+0x20] ;  /* 0x0000200001e17983 */ /* 0x010f280000300800 */
[----:B------:R0:W-:Y:S04]  /*3750*/  STL [R1+0xa4], R224 ;  /* 0x0000a4e001007387 */ /* 0x0001e80000100800 */
[----:B0-----:R-:W4:Y:S04]  /*3760*/  LDL.LU R224, [R1+0x1c] ;  /* 0x00001c0001e07983 */ /* 0x001f280000300800 */
        /* <DEDUP_REMOVED lines=13> */
[----:B0-----:R-:W4:Y:S04]  /*3840*/  LDL.LU R217, [R1] ;  /* 0x0000000001d97983 */ /* 0x001f280000300800 */
[----:B------:R-:W-:Y:S04]  /*3850*/  STL [R1+0xc4], R216 ;  /* 0x0000c4d801007387 */ /* 0x000fe80000100800 */
[----:B------:R-:W-:Y:S04]  /*3860*/  STL [R1+0xc8], R215 ;  /* 0x0000c8d701007387 */ /* 0x000fe80000100800 */
[----:B------:R-:W-:Y:S04]  /*3870*/  STL [R1+0xcc], R214 ;  /* 0x0000ccd601007387 */ /* 0x000fe80000100800 */
[----:B------:R-:W-:Y:S04]  /*3880*/  STL [R1+0xd0], R213 ;  /* 0x0000d0d501007387 */ /* 0x000fe80000100800 */
[----:B------:R-:W-:Y:S04]  /*3890*/  STL [R1+0xd4], R212 ;  /* 0x0000d4d401007387 */ /* 0x000fe80000100800 */
[----:B------:R0:W-:Y:S01]  /*38a0*/  STL [R1+0xd8], R211 ;  /* 0x0000d8d301007387 */ /* 0x0001e20000100800 */
[----:B--2---:R-:W-:-:S01]  /*38b0*/  FADD R227, R134, R227 ;  /* 0x000000e386e37221 */ /* 0x004fc20000000000 */
[----:B---3--:R-:W-:Y:S01]  /*38c0*/  FADD R226, R133, R226 ;  /* 0x000000e285e27221 */ /* 0x008fe20000000000 */
[----:B----4-:R-:W-:-:S01]  /*38d0*/  FADD R225, R132, R225 ;  /* 0x000000e184e17221 */ /* 0x010fc20000000000 */
[----:B------:R-:W-:Y:S01]  /*38e0*/  FADD R224, R131, R224 ;  /* 0x000000e083e07221 */ /* 0x000fe20000000000 */
[----:B------:R-:W-:-:S01]  /*38f0*/  FADD R223, R130, R223 ;  /* 0x000000df82df7221 */ /* 0x000fc20000000000 */
[----:B------:R-:W-:Y:S01]  /*3900*/  FADD R222, R129, R222 ;  /* 0x000000de81de7221 */ /* 0x000fe20000000000 */
[----:B------:R-:W-:-:S01]  /*3910*/  FADD R221, R128, R221 ;  /* 0x000000dd80dd7221 */ /* 0x000fc20000000000 */
[----:B------:R-:W-:Y:S01]  /*3920*/  FADD R220, R127, R220 ;  /* 0x000000dc7fdc7221 */ /* 0x000fe20000000000 */
[----:B------:R-:W-:-:S01]  /*3930*/  FADD R219, R126, R219 ;  /* 0x000000db7edb7221 */ /* 0x000fc20000000000 */
[----:B------:R-:W-:Y:S01]  /*3940*/  FADD R218, R125, R218 ;  /* 0x000000da7dda7221 */ /* 0x000fe20000000000 */
[----:B------:R-:W-:-:S05]  /*3950*/  FADD R217, R124, R217 ;  /* 0x000000d97cd97221 */ /* 0x000fca0000000000 */
[----:B------:R2:W-:Y:S04]  /*3960*/  STL [R1], R217 ;  /* 0x000000d901007387 */ /* 0x0005e80000100800 */
[----:B------:R3:W-:Y:S04]  /*3970*/  STL [R1+0x4], R218 ;  /* 0x000004da01007387 */ /* 0x0007e80000100800 */
[----:B------:R4:W-:Y:S04]  /*3980*/  STL [R1+0x8], R219 ;  /* 0x000008db01007387 */ /* 0x0009e80000100800 */
[----:B------:R1:W-:Y:S04]  /*3990*/  STL [R1+0xc], R220 ;  /* 0x00000cdc01007387 */ /* 0x0003e80000100800 */
[----:B------:R1:W-:Y:S04]  /*39a0*/  STL [R1+0x10], R221 ;  /* 0x000010dd01007387 */ /* 0x0003e80000100800 */
[----:B------:R1:W-:Y:S04]  /*39b0*/  STL [R1+0x14], R222 ;  /* 0x000014de01007387 */ /* 0x0003e80000100800 */
[----:B------:R1:W-:Y:S04]  /*39c0*/  STL [R1+0x18], R223 ;  /* 0x000018df01007387 */ /* 0x0003e80000100800 */
[----:B------:R1:W-:Y:S04]  /*39d0*/  STL [R1+0x1c], R224 ;  /* 0x00001ce001007387 */ /* 0x0003e80000100800 */
[----:B0-----:R-:W4:Y:S04]  /*39e0*/  LDL.LU R211, [R1+0x2c] ;  /* 0x00002c0001d37983 */ /* 0x001f280000300800 */
[----:B------:R0:W-:Y:S04]  /*39f0*/  STL [R1+0x20], R225 ;  /* 0x000020e101007387 */ /* 0x0001e80000100800 */
[----:B------:R-:W4:Y:S04]  /*3a00*/  LDL.LU R212, [R1+0x30] ;  /* 0x0000300001d47983 */ /* 0x000f280000300800 */
[----:B------:R0:W-:Y:S04]  /*3a10*/  STL [R1+0x24], R226 ;  /* 0x000024e201007387 */ /* 0x0001e80000100800 */
[----:B------:R-:W4:Y:S04]  /*3a20*/  LDL.LU R213, [R1+0x34] ;  /* 0x0000340001d57983 */ /* 0x000f280000300800 */
[----:B------:R0:W-:Y:S04]  /*3a30*/  STL [R1+0x28], R227 ;  /* 0x000028e301007387 */ /* 0x0001e80000100800 */
[----:B------:R-:W4:Y:S04]  /*3a40*/  LDL.LU R214, [R1+0x38] ;  /* 0x0000380001d67983 */ /* 0x000f280000300800 */
[----:B------:R-:W4:Y:S04]  /*3a50*/  LDL.LU R215, [R1+0x3c] ;  /* 0x00003c0001d77983 */ /* 0x000f280000300800 */
[----:B------:R-:W4:Y:S04]  /*3a60*/  LDL.LU R216, [R1+0x40] ;  /* 0x0000400001d87983 */ /* 0x000f280000300800 */
[----:B--2---:R-:W2:Y:S04]  /*3a70*/  LDL.LU R217, [R1+0x44] ;  /* 0x0000440001d97983 */ /* 0x004ea80000300800 */
[----:B---3--:R-:W3:Y:S04]  /*3a80*/  LDL.LU R218, [R1+0x48] ;  /* 0x0000480001da7983 */ /* 0x008ee80000300800 */
[----:B----4-:R-:W4:Y:S04]  /*3a90*/  LDL.LU R219, [R1+0x4c] ;  /* 0x00004c0001db7983 */ /* 0x010f280000300800 */
[----:B-1----:R-:W4:Y:S04]  /*3aa0*/  LDL.LU R220, [R1+0x50] ;  /* 0x0000500001dc7983 */ /* 0x002f280000300800 */
[----:B------:R-:W4:Y:S04]  /*3ab0*/  LDL.LU R221, [R1+0x54] ;  /* 0x0000540001dd7983 */ /* 0x000f280000300800 */
[----:B------:R-:W4:Y:S04]  /*3ac0*/  LDL.LU R222, [R1+0x58] ;  /* 0x0000580001de7983 */ /* 0x000f280000300800 */
[----:B------:R-:W4:Y:S04]  /*3ad0*/  LDL.LU R223, [R1+0x5c] ;  /* 0x00005c0001df7983 */ /* 0x000f280000300800 */
[----:B------:R-:W4:Y:S04]  /*3ae0*/  LDL.LU R224, [R1+0x60] ;  /* 0x0000600001e07983 */ /* 0x000f280000300800 */
[----:B0-----:R-:W4:Y:S04]  /*3af0*/  LDL.LU R225, [R1+0x64] ;  /* 0x0000640001e17983 */ /* 0x001f280000300800 */
[----:B------:R-:W4:Y:S04]  /*3b00*/  LDL.LU R226, [R1+0x68] ;  /* 0x0000680001e27983 */ /* 0x000f280000300800 */
[----:B------:R-:W4:Y:S01]  /*3b10*/  LDL.LU R227, [R1+0x6c] ;  /* 0x00006c0001e37983 */ /* 0x000f220000300800 */
[----:B------:R-:W-:-:S05]  /*3b20*/  FADD R211, R135, R211 ;  /* 0x000000d387d37221 */ /* 0x000fca0000000000 */
[----:B------:R0:W-:Y:S01]  /*3b30*/  STL [R1+0x2c], R211 ;  /* 0x00002cd301007387 */ /* 0x0001e20000100800 */
[----:B------:R-:W-:-:S03]  /*3b40*/  FADD R212, R136, R212 ;  /* 0x000000d488d47221 */ /* 0x000fc60000000000 */
[----:B0-----:R0:W5:Y:S01]  /*3b50*/  LDL.LU R211, [R1+0xd8] ;  /* 0x0000d80001d37983 */ /* 0x0011620000300800 */
[----:B------:R-:W-:-:S03]  /*3b60*/  FADD R213, R137, R213 ;  /* 0x000000d589d57221 */ /* 0x000fc60000000000 */
[----:B------:R1:W-:Y:S01]  /*3b70*/  STL [R1+0x30], R212 ;  /* 0x000030d401007387 */ /* 0x0003e20000100800 */
[----:B------:R-:W-:-:S01]  /*3b80*/  FADD R214, R138, R214 ;  /* 0x000000d68ad67221 */ /* 0x000fc20000000000 */
[----:B------:R-:W-:Y:S02]  /*3b90*/  FADD R215, R139, R215 ;  /* 0x000000d78bd77221 */ /* 0x000fe40000000000 */
[----:B-1----:R0:W5:Y:S01]  /*3ba0*/  LDL.LU R212, [R1+0xd4] ;  /* 0x0000d40001d47983 */ /* 0x0021620000300800 */
[----:B------:R-:W-:-:S03]  /*3bb0*/  FADD R216, R140, R216 ;  /* 0x000000d88cd87221 */ /* 0x000fc60000000000 */
[----:B------:R1:W-:Y:S01]  /*3bc0*/  STL [R1+0x34], R213 ;  /* 0x000034d501007387 */ /* 0x0003e20000100800 */
[----:B--2---:R-:W-:-:S03]  /*3bd0*/  FADD R217, R141, R217 ;  /* 0x000000d98dd97221 */ /* 0x004fc60000000000 */
[----:B-1----:R0:W5:Y:S01]  /*3be0*/  LDL.LU R213, [R1+0xd0] ;  /* 0x0000d00001d57983 */ /* 0x0021620000300800 */
[----:B---3--:R-:W-:-:S03]  /*3bf0*/  FADD R218, R142, R218 ;  /* 0x000000da8eda7221 */ /* 0x008fc60000000000 */
[----:B------:R1:W-:Y:S01]  /*3c00*/  STL [R1+0x38], R214 ;  /* 0x000038d601007387 */ /* 0x0003e20000100800 */
[----:B----4-:R-:W-:-:S01]  /*3c10*/  FADD R219, R143, R219 ;  /* 0x000000db8fdb7221 */ /* 0x010fc20000000000 */
[----:B------:R-:W-:Y:S02]  /*3c20*/  FADD R220, R144, R220 ;  /* 0x000000dc90dc7221 */ /* 0x000fe40000000000 */
[----:B-1----:R0:W5:Y:S04]  /*3c30*/  LDL.LU R214, [R1+0xcc] ;  /* 0x0000cc0001d67983 */ /* 0x0021680000300800 */
[----:B------:R1:W-:Y:S01]  /*3c40*/  STL [R1+0x3c], R215 ;  /* 0x00003cd701007387 */ /* 0x0003e20000100800 */
[----:B------:R-:W-:-:S01]  /*3c50*/  FADD R221, R145, R221 ;  /* 0x000000dd91dd7221 */ /* 0x000fc20000000000 */
[----:B------:R-:W-:-:S02]  /*3c60*/  FADD R222, R146, R222 ;  /* 0x000000de92de7221 */ /* 0x000fc40000000000 */
[----:B-1----:R0:W5:Y:S04]  /*3c70*/  LDL.LU R215, [R1+0xc8] ;  /* 0x0000c80001d77983 */ /* 0x0021680000300800 */
[----:B------:R1:W-:Y:S01]  /*3c80*/  STL [R1+0x40], R216 ;  /* 0x000040d801007387 */ /* 0x0003e20000100800 */
[----:B------:R-:W-:-:S03]  /*3c90*/  FADD R223, R147, R223 ;  /* 0x000000df93df7221 */ /* 0x000fc60000000000 */
        /* <DEDUP_REMOVED lines=13> */
[----:B------:R1:W-:Y:S04]  /*3d70*/  STL [R1+0x54], R221 ;  /* 0x000054dd01007387 */ /* 0x0003e80000100800 */
        /* <DEDUP_REMOVED lines=12> */
[----:B-1----:R0:W5:Y:S01]  /*3e40*/  LDL.LU R227, [R1+0x98] ;  /* 0x0000980001e37983 */ /* 0x0021620000300800 */
        /* <DEDUP_REMOVED lines=82> */
[----:B0-----:R-:W-:-:S06]  /*4370*/  UMOV UR4, URZ ;  /* 0x0000003f00047c82 */ /* 0x001fcc0008000000 */
.L_x_26:
[----:B------:R-:W-:Y:S05]  /*4380*/  @!P1 BRA `(.L_x_27) ;  /* 0x0000000000049947 */ /* 0x000fea0003800000 */
[----:B------:R-:W-:Y:S01]  /*4390*/  BPT.TRAP 0x1 ;  /* 0x000000040000795c */ /* 0x000fe20000300000 */
.L_x_27:
[----:B------:R-:W-:Y:S02]  /*43a0*/  UISETP.GT.U32.AND UP0, UPT, UR13, 0x1, UPT ;  /* 0x000000010d00788c */ /* 0x000fe4000bf04070 */
[----:B------:R-:W-:-:S04]  /*43b0*/  ULEA UR6, UR33, UR20, 0x3 ;  /* 0x0000001421067291 */ /* 0x000fc8000f8e183f */
[----:B------:R-:W-:Y:S01]  /*43c0*/  UIADD3 UR6, UR6, 0x10, URZ ;  /* 0x0000001006067890 */ /* 0x000fe2000fffe03f */
[----:B------:R-:W-:-:S03]  /*43d0*/  PLOP3.LUT P0, PT, PT, PT, UP0, 0x80, 0x0 ;  /* 0x000000000000781c */ /* 0x000fc60003f0f008 */
[----:B------:R-:W-:-:S09]  /*43e0*/  UPRMT UR6, URZ, 0x654, UR6 ;  /* 0x000006543f067896 */ /* 0x000fd20008000006 */
[----:B------:R-:W-:Y:S01]  /*43f0*/  SYNCS.ARRIVE.TRANS64.RED.A1T0 RZ, [UR6], RZ ;  /* 0x000000ffffff79a7 */ /* 0x000fe20008100406 */
[----:B------:R-:W-:Y:S05]  /*4400*/  @P0 BRA `(.L_x_28) ;  /* 0x0000000000040947 */ /* 0x000fea0003800000 */
[----:B------:R-:W-:Y:S01]  /*4410*/  BPT.TRAP 0x1 ;  /* 0x000000040000795c */ /* 0x000fe20000300000 */
.L_x_28:
[----:B------:R-:W-:Y:S02]  /*4420*/  UISETP.GT.AND UP3, UPT, UR32, 0x1, UPT ;  /* 0x000000012000788c */ /* 0x000fe4000bf64270 */
[----:B------:R-:W-:Y:S02]  /*4430*/  UIADD3 UR30, UR30, 0x1, URZ ;  /* 0x000000011e1e7890 */ /* 0x000fe4000fffe03f */
[----:B------:R-:W-:Y:S02]  /*4440*/  UIADD3 UR33, UR33, 0x1, URZ ;  /* 0x0000000121217890 */ /* 0x000fe4000fffe03f */
[----:B------:R-:W-:Y:S01]  /*4450*/  PLOP3.LUT P0, PT, PT, PT, UP3, 0x80, 0x0 ;  /* 0x000000000000781c */ /* 0x000fe20003f0f038 */
[----:B------:R-:W-:Y:S02]  /*4460*/  UISETP.NE.AND UP0, UPT, UR30, 0x2, UPT ;  /* 0x000000021e00788c */ /* 0x000fe4000bf05270 */
[----:B------:R-:W-:Y:S02]  /*4470*/  UIADD3 UR8, UR32, -0x1, URZ ;  /* 0xffffffff20087890 */ /* 0x000fe4000fffe03f */
[----:B------:R-:W-:-:S02]  /*4480*/  USEL UR6, URZ, 0x1, UP0 ;  /* 0x000000013f067887 */ /* 0x000fc40008000000 */
[----:B------:R-:W-:Y:S02]  /*4490*/  UISETP.NE.AND UP1, UPT, UR33, 0x2, UPT ;  /* 0x000000022100788c */ /* 0x000fe4000bf25270 */
[----:B------:R-:W-:Y:S02]  /*44a0*/  ULOP3.LUT UR31, UR31, UR6, URZ, 0x3c, !UPT ;  /* 0x000000061f1f7292 */ /* 0x000fe4000f8e3c3f */
[----:B------:R-:W-:Y:S02]  /*44b0*/  USEL UR30, UR30, URZ, UP0 ;  /* 0x0000003f1e1e7287 */ /* 0x000fe40008000000 */
[----:B------:R-:W-:Y:S01]  /*44c0*/  USEL UR33, UR33, URZ, UP1 ;  /* 0x0000003f21217287 */ /* 0x000fe20008800000 */
[----:B------:R-:W-:Y:S01]  /*44d0*/  UMOV UR6, 0x1 ;  /* 0x0000000100067882 */ /* 0x000fe20000000000 */
[----:B------:R-:W-:Y:S01]  /*44e0*/  UMOV UR32, UR8 ;  /* 0x0000000800207c82 */ /* 0x000fe20008000000 */
[----:B------:R-:W-:Y:S09]  /*44f0*/  @P0 BRA `(.L_x_29) ;  /* 0xffffffec00500947 */ /* 0x000ff2000383ffff */
.L_x_21:
[----:B------:R-:W-:-:S04]  /*4500*/  UISETP.NE.AND UP0, UPT, UR4, URZ, UPT ;  /* 0x0000003f0400728c */ /* 0x000fc8000bf05270 */
[----:B------:R-:W-:-:S06]  /*4510*/  USEL UR4, URZ, 0x1, !UP0 ;  /* 0x000000013f047887 */ /* 0x000fcc000c000000 */
[----:B------:R-:W-:-:S13]  /*4520*/  ISETP.NE.AND P0, PT, RZ, UR4, PT ;  /* 0x00000004ff007c0c */ /* 0x000fda000bf05270 */
[----:B------:R-:W-:Y:S05]  /*4530*/  @!P0 BRA `(.L_x_30) ;  /* 0x0000000c00c48947 */ /* 0x000fea0003800000 */
[----:B------:R-:W-:Y:S02]  /*4540*/  WARPGROUP.DEPBAR.LE gsb0, 0x0 ;  /* 0x00008000000079c5 */ /* 0x000fe40000010000 */
[----:B-----5:R-:W-:Y:S01]  /*4550*/  FADD R227, R25, R227 ;  /* 0x000000e319e37221 */ /* 0x020fe20000000000 */
[----:B------:R-:W-:-:S04]  /*4560*/  FADD R228, R24, R228 ;  /* 0x000000e418e47221 */ /* 0x000fc80000000000 */
[----:B------:R2:W-:Y:S04]  /*4570*/  STL [R1+0x98], R227 ;  /* 0x000098e301007387 */ /* 0x0005e80000100800 */
[----:B--2---:R-:W2:Y:S04]  /*4580*/  LDL.LU R227, [R1+0x6c] ;  /* 0x00006c0001e37983 */ /* 0x004ea80000300800 */
[----:B--2---:R2:W-:Y:S04]  /*4590*/  STL [R1+0x9c], R227 ;  /* 0x00009ce301007387 */ /* 0x0045e80000100800 */
        /* <DEDUP_REMOVED lines=52> */
[----:B--2---:R-:W2:Y:S01]  /*48e0*/  LDL.LU R227, [R1] ;  /* 0x0000000001e37983 */ /* 0x004ea20000300800 */
[----:B------:R-:W-:Y:S01]  /*48f0*/  FADD R226, R26, R226 ;  /* 0x000000e21ae27221 */ /* 0x000fe20000000000 */
        /* <DEDUP_REMOVED lines=97> */
[----:B--2---:R-:W-:-:S05]  /*4f10*/  FADD R227, R124, R227 ;  /* 0x000000e37ce37221 */ /* 0x004fca0000000000 */
[----:B------:R2:W-:Y:S04]  /*4f20*/  STL [R1], R227 ;  /* 0x000000e301007387 */ /* 0x0005e80000100800 */
[----:B--2---:R-:W2:Y:S02]  /*4f30*/  LDL.LU R227, [R1+0x104] ;  /* 0x0001040001e37983 */ /* 0x004ea40000300800 */
[----:B--2---:R-:W-:-:S05]  /*4f40*/  FADD R227, R125, R227 ;  /* 0x000000e37de37221 */ /* 0x004fca0000000000 */
[----:B------:R2:W-:Y:S04]  /*4f50*/  STL [R1+0x4], R227 ;  /* 0x000004e301007387 */ /* 0x0005e80000100800 */
        /* <DEDUP_REMOVED lines=78> */
[----:B--2---:R2:W5:Y:S02]  /*5440*/  LDL.LU R227, [R1+0x98] ;  /* 0x0000980001e37983 */ /* 0x0045640000300800 */
.L_x_30:
[----:B------:R-:W-:Y:S01]  /*5450*/  ULDC UR6, c[0x0][0x28c] ;  /* 0x0000a30000067ab9 */ /* 0x000fe20000000800 */
[----:B-1----:R-:W-:Y:S01]  /*5460*/  IMAD.U32 R229, RZ, RZ, UR29 ;  /* 0x0000001dffe57e24 */ /* 0x002fe2000f8e00ff */
[----:B------:R-:W-:-:S03]  /*5470*/  UISETP.GE.AND UP0, UPT, UR6, 0x1, UPT ;  /* 0x000000010600788c */ /* 0x000fc6000bf06270 */
[----:B------:R1:W-:Y:S01]  /*5480*/  SYNCS.ARRIVE.TRANS64.A1T0 RZ, [R229+UR27], RZ ;  /* 0x000000ffe5ff79a7 */ /* 0x0003e2000810001b */
[----:B------:R-:W-:Y:S02]  /*5490*/  WARPGROUP.DEPBAR.LE gsb0, 0x0 ;  /* 0x00008000000079c5 */ /* 0x000fe40000010000 */
[----:B------:R-:W-:-:S13]  /*54a0*/  PLOP3.LUT P0, PT, PT, PT, UP0, 0x80, 0x0 ;  /* 0x000000000000781c */ /* 0x000fda0003f0f008 */
[----:B-1----:R-:W-:Y:S05]  /*54b0*/  @!P0 BRA `(.L_x_31) ;  /* 0x0000000000388947 */ /* 0x002fea0003800000 */
[----:B------:R-:W-:-:S06]  /*54c0*/  UISETP.NE.AND UP0, UPT, UR28, 0x3, UPT ;  /* 0x000000031c00788c */ /* 0x000fcc000bf05270 */
[----:B------:R-:W-:-:S13]  /*54d0*/  PLOP3.LUT P0, PT, PT, PT, UP0, 0x80, 0x0 ;  /* 0x000000000000781c */ /* 0x000fda0003f0f008 */
[----:B------:R-:W-:Y:S05]  /*54e0*/  @!P0 BRA `(.L_x_32) ;  /* 0x0000000000048947 */ /* 0x000fea0003800000 */
[----:B------:R-:W-:Y:S01]  /*54f0*/  BPT.TRAP 0x1 ;  /* 0x000000040000795c */ /* 0x000fe20000300000 */
.L_x_32:
[----:B------:R-:W-:Y:S02]  /*5500*/  UIADD3 UR4, UR12, UR15, URZ ;  /* 0x0000000f0c047290 */ /* 0x000fe4000fffe03f */
[----:B------:R-:W-:Y:S02]  /*5510*/  UISETP.GT.U32.AND UP0, UPT, UR13, 0x1, UPT ;  /* 0x000000010d00788c */ /* 0x000fe4000bf04070 */
[----:B------:R-:W-:-:S04]  /*5520*/  USHF.L.U32 UR4, UR4, 0x3, URZ ;  /* 0x0000000304047899 */ /* 0x000fc8000800063f */
[----:B------:R-:W-:Y:S01]  /*5530*/  ULOP3.LUT UR4, UR4, 0x8, URZ, 0xc0, !UPT ;  /* 0x0000000804047892 */ /* 0x000fe2000f8ec03f */
[----:B------:R-:W-:-:S03]  /*5540*/  PLOP3.LUT P0, PT, PT, PT, UP0, 0x80, 0x0 ;  /* 0x000000000000781c */ /* 0x000fc60003f0f008 */
[----:B------:R-:W-:-:S04]  /*5550*/  UIADD3 UR4, UR20, 0x10, UR4 ;  /* 0x0000001014047890 */ /* 0x000fc8000fffe004 */
[----:B------:R-:W-:-:S09]  /*5560*/  UPRMT UR4, URZ, 0x654, UR4 ;  /* 0x000006543f047896 */ /* 0x000fd20008000004 */
[----:B------:R-:W-:Y:S01]  /*5570*/  SYNCS.ARRIVE.TRANS64.RED.A1T0 RZ, [UR4], RZ ;  /* 0x000000ffffff79a7 */ /* 0x000fe20008100404 */
[----:B------:R-:W-:Y:S05]  /*5580*/  @P0 BRA `(.L_x_31) ;  /* 0x0000000000040947 */ /* 0x000fea0003800000 */
[----:B------:R-:W-:Y:S01]  /*5590*/  BPT.TRAP 0x1 ;  /* 0x000000040000795c */ /* 0x000fe20000300000 */
.L_x_31:
[----:B-----5:R1:W-:Y:S01]  /*55a0*/  STL [R1+0x98], R0 ;  /* 0x0000980001007387 */ /* 0x0203e20000100800 */
[----:B------:R-:W-:Y:S01]  /*55b0*/  IMAD.U32 R24, RZ, RZ, UR26 ;  /* 0x0000001aff187e24 */ /* 0x000fe2000f8e00ff */
[----:B------:R-:W-:Y:S01]  /*55c0*/  ULEA UR8, UR14, UR15, 0x1 ;  /* 0x0000000f0e087291 */ /* 0x000fe2000f8e083f */
[----:B------:R-:W3:Y:S01]  /*55d0*/  LDC R35, c[0x0][0x288] ;  /* 0x0000a200ff237b82 */ /* 0x000ee20000000800 */
[----:B-1----:R-:W4:Y:S02]  /*55e0*/  LDL R0, [R1+0x84] ;  /* 0x0000840001007983 */ /* 0x002f240000100800 */
[----:B------:R-:W-:Y:S01]  /*55f0*/  SHF.L.U32 R24, R24, 0x1f, RZ ;  /* 0x0000001f18187819 */ /* 0x000fe200000006ff */
[----:B------:R-:W-:Y:S02]  /*5600*/  USHF.R.U32.HI UR5, URZ, 0x1, UR8 ;  /* 0x000000013f057899 */ /* 0x000fe40008011608 */
[----:B------:R-:W-:Y:S01]  /*5610*/  UIADD3 UR4, UR6, 0xfe, URZ ;  /* 0x000000fe06047890 */ /* 0x000fe2000fffe03f */
[----:B------:R-:W1:Y:S01]  /*5620*/  SYNCS.PHASECHK.TRANS64.TRYWAIT P0, [UR21+0x8], R24 ;  /* 0x00000818ff0075a7 */ /* 0x000e620008000155 */
[----:B------:R-:W-:-:S02]  /*5630*/  ULOP3.LUT UR5, UR5, 0x1, URZ, 0xc0, !UPT ;  /* 0x0000000105057892 */ /* 0x000fc4000f8ec03f */
[----:B------:R-:W-:Y:S02]  /*5640*/  UISETP.GT.U32.AND UP0, UPT, UR8, 0x1, UPT ;  /* 0x000000010800788c */ /* 0x000fe4000bf04070 */
[----:B------:R-:W-:Y:S02]  /*5650*/  UISETP.NE.U32.AND UP1, UPT, UR5, 0x1, UPT ;  /* 0x000000010500788c */ /* 0x000fe4000bf25070 */
[----:B------:R-:W-:Y:S02]  /*5660*/  UISETP.LT.U32.AND UP0, UPT, UR4, 0xff, UP0 ;  /* 0x000000ff0400788c */ /* 0x000fe40008701070 */
[----:B------:R-:W-:Y:S02]  /*5670*/  UISETP.GT.U32.AND UP1, UPT, UR4, 0xfe, !UP1 ;  /* 0x000000fe0400788c */ /* 0x000fe4000cf24070 */
[----:B------:R-:W-:Y:S01]  /*5680*/  USEL UR5, URZ, 0x1, !UP0 ;  /* 0x000000013f057887 */ /* 0x000fe2000c000000 */
[----:B----4-:R-:W-:Y:S02]  /*5690*/  IMAD.SHL.U32 R32, R0, 0x2, RZ ;  /* 0x0000000200207824 */ /* 0x010fe400078e00ff */
[----:B------:R4:W5:Y:S01]  /*56a0*/  LDL.LU R0, [R1+0x98] ;  /* 0x0000980001007983 */ /* 0x0009620000300800 */
[----:B------:R-:W-:-:S02]  /*56b0*/  USEL UR4, URZ, 0x1, !UP1 ;  /* 0x000000013f047887 */ /* 0x000fc4000c800000 */
[----:B------:R-:W-:Y:S02]  /*56c0*/  SHF.R.S32.HI R33, RZ, 0x1f, R32 ;  /* 0x0000001fff217819 */ /* 0x000fe40000011420 */
[----:B------:R-:W-:Y:S01]  /*56d0*/  ULOP3.LUT UR23, UR4, UR23, UR5, 0x96, !UPT ;  /* 0x0000001704177292 */ /* 0x000fe2000f8e9605 */
[----:B-1-3--:R-:W-:Y:S11]  /*56e0*/  @!P0 BRA `(.L_x_33) ;  /* 0x000000a800688947 */ /* 0x00aff60003800000 */
.L_x_317:
[----:B------:R3:W-:Y:S01]  /*56f0*/  STL [R1+0xa0], R3 ;  /* 0x0000a00301007387 */ /* 0x0007e20000100800 */
[----:B------:R-:W-:Y:S01]  /*5700*/  ULDC.64 UR4, c[0x0][0x5d0] ;  /* 0x0001740000047ab9 */ /* 0x000fe20000000a00 */
[----:B------:R-:W-:Y:S02]  /*5710*/  ULDC UR6, c[0x0][0x284] ;  /* 0x0000a10000067ab9 */ /* 0x000fe40000000800 */
[----:B---3--:R-:W3:Y:S04]  /*5720*/  LDL.LU R3, [R1+0x80] ;  /* 0x0000800001037983 */ /* 0x008ee80000300800 */
[----:B------:R0:W-:Y:S04]  /*5730*/  STL [R1+0x9c], R2 ;  /* 0x00009c0201007387 */ /* 0x0001e80000100800 */
[----:B0-----:R-:W2:Y:S04]  /*5740*/  LDL R2, [R1+0x7c] ;  /* 0x00007c0001027983 */ /* 0x001ea80000100800 */
[----:B-----5:R0:W-:Y:S04]  /*5750*/  STL [R1+0x98], R0 ;  /* 0x0000980001007387 */ /* 0x0201e80000100800 */
[----:B0-----:R-:W4:Y:S01]  /*5760*/  LDL R0, [R1+0x70] ;  /* 0x0000700001007983 */ /* 0x001f220000100800 */
[----:B---3--:R-:W-:-:S03]  /*5770*/  IMAD.SHL.U32 R37, R3, 0x100, RZ ;  /* 0x0000010003257824 */ /* 0x008fc600078e00ff */
[----:B------:R0:W5:Y:S01]  /*5780*/  LDL.LU R3, [R1+0xa0] ;  /* 0x0000a00001037983 */ /* 0x0001620000300800 */
[----:B--2---:R-:W-:-:S03]  /*5790*/  IMAD.SHL.U32 R34, R2, 0x40, RZ ;  /* 0x0000004002227824 */ /* 0x004fc600078e00ff */
[----:B------:R0:W5:Y:S01]  /*57a0*/  LDL.LU R2, [R1+0x9c] ;  /* 0x00009c0001027983 */ /* 0x0001620000300800 */
[----:B----4-:R-:W-:Y:S01]  /*57b0*/  SHF.R.S32.HI R38, RZ, 0x1f, R0 ;  /* 0x0000001fff267819 */ /* 0x010fe20000011400 */
[----:B-1----:R-:W-:-:S04]  /*57c0*/  IMAD.WIDE.U32 R24, R0, UR4, R32 ;  /* 0x0000000400187c25 */ /* 0x002fc8000f8e0020 */
[----:B------:R-:W-:-:S04]  /*57d0*/  IMAD R26, R38, UR4, RZ ;  /* 0x00000004261a7c24 */ /* 0x000fc8000f8e02ff */
[----:B------:R-:W-:Y:S02]  /*57e0*/  IMAD R27, R0, UR5, R26 ;  /* 0x00000005001b7c24 */ /* 0x000fe4000f8e021a */
[----:B------:R0:W5:Y:S01]  /*57f0*/  LDL.LU R0, [R1+0x98] ;  /* 0x0000980001007983 */ /* 0x0001620000300800 */
[----:B------:R-:W-:-:S04]  /*5800*/  ISETP.GE.AND P0, PT, R34, UR6, PT ;  /* 0x0000000622007c0c */ /* 0x000fc8000bf06270 */
[C---:B------:R-:W-:Y:S01]  /*5810*/  ISETP.GE.OR P0, PT, R37.reuse, R35, P0 ;  /* 0x000000232500720c */ /* 0x040fe20000706670 */
[----:B------:R-:W-:Y:S01]  /*5820*/  ULOP3.LUT UR15, UR15, 0x1, URZ, 0xc0, !UPT ;  /* 0x000000010f0f7892 */ /* 0x000fe2000f8ec03f */
[----:B------:R-:W-:Y:S02]  /*5830*/  SHF.R.S32.HI R36, RZ, 0x1f, R37 ;  /* 0x0000001fff247819 */ /* 0x000fe40000011425 */
[----:B------:R-:W-:-:S04]  /*5840*/  IADD3 R24, P1, R37, R24, RZ ;  /* 0x0000001825187210 */ /* 0x000fc80007f3e0ff */
[----:B------:R-:W-:-:S05]  /*5850*/  IADD3.X R25, R36, R25, R27, P1, !PT ;  /* 0x0000001924197210 */ /* 0x000fca0000ffe41b */
[----:B0-----:R-:W-:Y:S05]  /*5860*/  @P0 BRA `(.L_x_34) ;  /* 0x0000008c00d40947 */ /* 0x001fea0003800000 */
[----:B------:R0:W-:Y:S01]  /*5870*/  STL.64 [R1+0xa8], R4 ;  /* 0x0000a80401007387 */ /* 0x0001e20000100a00 */
[----:B------:R-:W1:Y:S01]  /*5880*/  LDC.64 R28, c[0x0][0x5c8] ;  /* 0x00017200ff1c7b82 */ /* 0x000e620000000a00 */
[----:B------:R-:W-:Y:S02]  /*5890*/  ULDC.64 UR4, c[0x0][0x5c0] ;  /* 0x0001700000047ab9 */ /* 0x000fe40000000a00 */
[----:B0-----:R-:W2:Y:S04]  /*58a0*/  LDL.64 R4, [R1+0x88] ;  /* 0x0000880001047983 */ /* 0x001ea80000100a00 */
[----:B-----5:R0:W-:Y:S04]  /*58b0*/  STL [R1+0xa0], R3 ;  /* 0x0000a00301007387 */ /* 0x0201e80000100800 */
[----:B0-----:R-:W2:Y:S04]  /*58c0*/  LDL.LU R3, [R1+0x7c] ;  /* 0x00007c0001037983 */ /* 0x001ea80000300800 */
[----:B------:R0:W-:Y:S04]  /*58d0*/  STL [R1+0x9c], R2 ;  /* 0x00009c0201007387 */ /* 0x0001e80000100800 */
[----:B0-----:R-:W3:Y:S04]  /*58e0*/  LDL R2, [R1+0x84] ;  /* 0x0000840001027983 */ /* 0x001ee80000100800 */
[----:B------:R0:W-:Y:S04]  /*58f0*/  STL [R1+0x98], R0 ;  /* 0x0000980001007387 */ /* 0x0001e80000100800 */
[----:B0-----:R-:W4:Y:S01]  /*5900*/  LDL R0, [R1+0x90] ;  /* 0x0000900001007983 */ /* 0x001f220000100800 */
[----:B--2---:R-:W-:-:S03]  /*5910*/  IMAD.WIDE R30, R3, 0x40, R4 ;  /* 0x00000040031e7825 */ /* 0x004fc600078e0204 */
[----:B------:R0:W5:Y:S01]  /*5920*/  LDL.LU.64 R4, [R1+0xa8] ;  /* 0x0000a80001047983 */ /* 0x0001620000300a00 */
[-C--:B-1----:R-:W-:Y:S02]  /*5930*/  IMAD R26, R31, R28.reuse, RZ ;  /* 0x0000001c1f1a7224 */ /* 0x082fe400078e02ff */
[C---:B------:R-:W-:Y:S01]  /*5940*/  IMAD.WIDE.U32 R24, R30.reuse, R28, R24 ;  /* 0x0000001c1e187225 */ /* 0x040fe200078e0018 */
[----:B------:R0:W5:Y:S03]  /*5950*/  LDL.LU R3, [R1+0xa0] ;  /* 0x0000a00001037983 */ /* 0x0001660000300800 */
[----:B------:R-:W-:Y:S01]  /*5960*/  IMAD R27, R30, R29, R26 ;  /* 0x0000001d1e1b7224 */ /* 0x000fe200078e021a */
[----:B------:R-:W-:Y:S02]  /*5970*/  LEA R26, P0, R28, R24, 0x3 ;  /* 0x000000181c1a7211 */ /* 0x000fe400078018ff */
[----:B------:R-:W-:Y:S01]  /*5980*/  IADD3 R24, P1, R24, UR4, RZ ;  /* 0x0000000418187c10 */ /* 0x000fe2000ff3e0ff */
[----:B------:R-:W-:Y:S01]  /*5990*/  IMAD.IADD R27, R25, 0x1, R27 ;  /* 0x00000001191b7824 */ /* 0x000fe200078e021b */
[----:B------:R-:W-:-:S04]  /*59a0*/  IADD3 R26, P2, R26, UR4, RZ ;  /* 0x000000041a1a7c10 */ /* 0x000fc8000ff5e0ff */
[----:B------:R-:W-:Y:S01]  /*59b0*/  LEA.HI.X R29, R28, R27, R29, 0x3, P0 ;  /* 0x0000001b1c1d7211 */ /* 0x000fe200000f1c1d */
[----:B---3--:R-:W-:Y:S01]  /*59c0*/  IMAD R28, R2, -0x2, R35 ;  /* 0xfffffffe021c7824 */ /* 0x008fe200078e0223 */
[----:B------:R-:W-:Y:S01]  /*59d0*/  FSETP.NEU.AND P0, PT, RZ, UR25, PT ;  /* 0x00000019ff007c0b */ /* 0x000fe2000bf0d000 */
[----:B------:R0:W5:Y:S01]  /*59e0*/  LDL.LU R2, [R1+0x9c] ;  /* 0x00009c0001027983 */ /* 0x0001620000300800 */
[----:B------:R-:W-:Y:S01]  /*59f0*/  IADD3.X R25, R27, UR5, RZ, P1, !PT ;  /* 0x000000051b197c10 */ /* 0x000fe20008ffe4ff */
[----:B------:R-:W-:Y:S01]  /*5a00*/  BSSY B0, `(.L_x_34) ;  /* 0x00008db000007945 */ /* 0x000fe20003800000 */
[----:B------:R-:W-:Y:S01]  /*5a10*/  IADD3.X R27, R29, UR5, RZ, P2, !PT ;  /* 0x000000051d1b7c10 */ /* 0x000fe200097fe4ff */
[----:B----4-:R-:W-:Y:S02]  /*5a20*/  IMAD.IADD R39, R0, 0x1, -R34 ;  /* 0x0000000100277824 */ /* 0x010fe400078e0a22 */
[----:B------:R0:W5:Y:S01]  /*5a30*/  LDL.LU R0, [R1+0x98] ;  /* 0x0000980001007983 */ /* 0x0001620000300800 */
[----:B------:R-:W-:-:S05]  /*5a40*/  IMAD.IADD R34, R28, 0x1, -R37 ;  /* 0x000000011c227824 */ /* 0x000fca00078e0a25 */
[----:B------:R-:W-:Y:S05]  /*5a50*/  @!P0 BRA `(.L_x_35) ;  /* 0x0000006800dc8947 */ /* 0x000fea0003800000 */
[----:B-----5:R1:W-:Y:S01]  /*5a60*/  STL [R1+0x98], R0 ;  /* 0x0000980001007387 */ /* 0x0203e20000100800 */
[----:B------:R-:W-:Y:S01]  /*5a70*/  ULDC.64 UR4, c[0x0][0x5b8] ;  /* 0x00016e0000047ab9 */ /* 0x000fe20000000a00 */
[----:B------:R-:W-:Y:S02]  /*5a80*/  ULDC.64 UR8, c[0x0][0x5a8] ;  /* 0x00016a0000087ab9 */ /* 0x000fe40000000a00 */
[----:B-1----:R-:W2:Y:S01]  /*5a90*/  LDL.LU R0, [R1+0x70] ;  /* 0x0000700001007983 */ /* 0x002ea20000300800 */
[----:B------:R-:W-:Y:S01]  /*5aa0*/  IMAD R28, R38, UR4, RZ ;  /* 0x00000004261c7c24 */ /* 0x000fe2000f8e02ff */
[----:B------:R-:W-:Y:S01]  /*5ab0*/  BSSY B1, `(.L_x_36) ;  /* 0x0000011000017945 */ /* 0x000fe20003800000 */
[----:B--2---:R-:W-:-:S04]  /*5ac0*/  IMAD.WIDE.U32 R32, R0, UR4, R32 ;  /* 0x0000000400207c25 */ /* 0x004fc8000f8e0020 */
[----:B------:R-:W-:Y:S01]  /*5ad0*/  IMAD R29, R0, UR5, R28 ;  /* 0x00000005001d7c24 */ /* 0x000fe2000f8e021c */
[----:B------:R-:W-:Y:S01]  /*5ae0*/  IADD3 R32, P0, R37, R32, RZ ;  /* 0x0000002025207210 */ /* 0x000fe20007f1e0ff */
[----:B------:R1:W5:Y:S01]  /*5af0*/  LDL.LU R0, [R1+0x98] ;  /* 0x0000980001007983 */ /* 0x0003620000300800 */
[----:B------:R-:W-:Y:S02]  /*5b00*/  ULDC.64 UR4, c[0x0][0x5b0] ;  /* 0x00016c0000047ab9 */ /* 0x000fe40000000a00 */
[----:B------:R-:W-:Y:S01]  /*5b10*/  IADD3.X R33, R36, R33, R29, P0, !PT ;  /* 0x0000002124217210 */ /* 0x000fe200007fe41d */
[----:B------:R-:W-:Y:S01]  /*5b20*/  IMAD R35, R31, UR4, RZ ;  /* 0x000000041f237c24 */ /* 0x000fe2000f8e02ff */
[----:B------:R-:W-:Y:S01]  /*5b30*/  ISETP.GE.AND P0, PT, R39, 0x1, PT ;  /* 0x000000012700780c */ /* 0x000fe20003f06270 */
[----:B------:R-:W-:-:S03]  /*5b40*/  IMAD.WIDE.U32 R28, R30, UR4, R32 ;  /* 0x000000041e1c7c25 */ /* 0x000fc6000f8e0020 */
[----:B------:R-:W-:Y:S01]  /*5b50*/  ISETP.LT.OR P2, PT, R34, 0x1, !P0 ;  /* 0x000000012200780c */ /* 0x000fe20004741670 */
[----:B------:R-:W-:Y:S01]  /*5b60*/  IMAD R35, R30, UR5, R35 ;  /* 0x000000051e237c24 */ /* 0x000fe2000f8e0223 */
[----:B------:R-:W-:-:S04]  /*5b70*/  IADD3 R28, P1, R28, UR8, RZ ;  /* 0x000000081c1c7c10 */ /* 0x000fc8000ff3e0ff */
[--C-:B------:R-:W-:Y:S02]  /*5b80*/  IADD3.X R29, R29, UR9, R35.reuse, P1, !PT ;  /* 0x000000091d1d7c10 */ /* 0x100fe40008ffe423 */
[----:B------:R-:W-:-:S05]  /*5b90*/  PRMT R35, RZ, 0x7610, R35 ;  /* 0x00007610ff237816 */ /* 0x000fca0000000023 */
[----:B-1----:R-:W-:Y:S05]  /*5ba0*/  @P2 BRA `(.L_x_37) ;  /* 0x0000000000042947 */ /* 0x002fea0003800000 */
[----:B------:R1:W5:Y:S02]  /*5bb0*/  LDG.E.U8 R35, desc[UR18][R28.64] ;  /* 0x000000121c237981 */ /* 0x000364000c1e1100 */
.L_x_37:
[----:B------:R-:W-:Y:S05]  /*5bc0*/  BSYNC B1 ;  /* 0x0000000000017941 */ /* 0x000fea0003800000 */
.L_x_36:
[----:B-----5:R-:W-:Y:S01]  /*5bd0*/  LOP3.LUT R35, R35, 0xff, RZ, 0xc0, !PT ;  /* 0x000000ff23237812 */ /* 0x020fe200078ec0ff */
[----:B------:R-:W-:Y:S01]  /*5be0*/  BSSY B1, `(.L_x_38) ;  /* 0x000000b000017945 */ /* 0x000fe20003800000 */
[----:B------:R-:W-:Y:S02]  /*5bf0*/  ISETP.LT.OR P3, PT, R34, 0x2, !P0 ;  /* 0x000000022200780c */ /* 0x000fe40004761670 */
[----:B------:R-:W-:-:S05]  /*5c00*/  F2FP.F16.E4M3.UNPACK_B R35, R35 ;  /* 0x00000023ff23723e */ /* 0x000fca00020006ff */
[----:B------:R-:W-:-:S05]  /*5c10*/  HADD2.F32 R35, -RZ, R35.H0_H0 ;  /* 0x20000023ff237230 */ /* 0x000fca0000004100 */
[----:B------:R-:W-:-:S04]  /*5c20*/  FMUL R35, R35, UR25 ;  /* 0x0000001923237c20 */ /* 0x000fc80008400000 */
[----:B------:R-:W-:-:S05]  /*5c30*/  FFMA R35, R228, UR24, R35 ;  /* 0x00000018e4237c23 */ /* 0x000fca0008000023 */
[----:B------:R-:W-:Y:S02]  /*5c40*/  F2FP.SATFINITE.E4M3.F32.PACK_AB_MERGE_C R37, RZ, R35, RZ ;  /* 0x00000023ff25723e */ /* 0x000fe400048070ff */
[----:B------:R-:W-:-:S03]  /*5c50*/  PRMT R35, RZ, 0x7610, R35 ;  /* 0x00007610ff237816 */ /* 0x000fc60000000023 */
[----:B------:R2:W-:Y:S01]  /*5c60*/  @!P2 STG.E.U8 desc[UR18][R24.64], R37 ;  /* 0x000000251800a986 */ /* 0x0005e2000c101112 */
[----:B------:R-:W-:Y:S05]  /*5c70*/  @P3 BRA `(.L_x_39) ;  /* 0x0000000000043947 */ /* 0x000fea0003800000 */
[----:B------:R3:W5:Y:S02]  /*5c80*/  LDG.E.U8 R35, desc[UR18][R28.64+0x1] ;  /* 0x000001121c237981 */ /* 0x000764000c1e1100 */
.L_x_39:
[----:B------:R-:W-:Y:S05]  /*5c90*/  BSYNC B1 ;  /* 0x0000000000017941 */ /* 0x000fea0003800000 */
.L_x_38:
[----:B-----5:R-:W-:Y:S01]  /*5ca0*/  LOP3.LUT R35, R35, 0xff, RZ, 0xc0, !PT ;  /* 0x000000ff23237812 */ /* 0x020fe200078ec0ff */
[----:B------:R-:W-:Y:S01]  /*5cb0*/  BSSY B1, `(.L_x_40) ;  /* 0x0000013000017945 */ /* 0x000fe20003800000 */
[----:B--2---:R-:W-:Y:S02]  /*5cc0*/  IADD3 R37, P1, R30, 0x8, RZ ;  /* 0x000000081e257810 */ /* 0x004fe40007f3e0ff */
[----:B------:R-:W-:-:S03]  /*5cd0*/  F2FP.F16.E4M3.UNPACK_B R35, R35 ;  /* 0x00000023ff23723e */ /* 0x000fc600020006ff */
[----:B------:R-:W-:Y:S01]  /*5ce0*/  IMAD.X R31, RZ, RZ, R31, P1 ;  /* 0x000000ffff1f7224 */ /* 0x000fe200008e061f */
[----:B------:R-:W-:Y:S01]  /*5cf0*/  ISETP.GE.AND P1, PT, R39, 0x9, PT ;  /* 0x000000092700780c */ /* 0x000fe20003f26270 */
[----:B------:R-:W-:Y:S02]  /*5d00*/  HADD2.F32 R35, -RZ, R35.H0_H0 ;  /* 0x20000023ff237230 */ /* 0x000fe40000004100 */
[----:B------:R-:W-:Y:S01]  /*5d10*/  IMAD R36, R31, UR4, RZ ;  /* 0x000000041f247c24 */ /* 0x000fe2000f8e02ff */
[----:B------:R-:W-:Y:S01]  /*5d20*/  ISETP.LT.OR P4, PT, R34, 0x1, !P1 ;  /* 0x000000012200780c */ /* 0x000fe20004f81670 */
[----:B------:R-:W-:-:S04]  /*5d30*/  IMAD.WIDE.U32 R32, R37, UR4, R32 ;  /* 0x0000000425207c25 */ /* 0x000fc8000f8e0020 */
[----:B------:R-:W-:Y:S01]  /*5d40*/  FMUL R30, R35, UR25 ;  /* 0x00000019231e7c20 */ /* 0x000fe20008400000 */
[----:B------:R-:W-:-:S03]  /*5d50*/  IMAD R37, R37, UR5, R36 ;  /* 0x0000000525257c24 */ /* 0x000fc6000f8e0224 */
[----:B------:R-:W-:Y:S01]  /*5d60*/  FFMA R227, R227, UR24, R30 ;  /* 0x00000018e3e37c23 */ /* 0x000fe2000800001e */
[----:B------:R-:W-:Y:S02]  /*5d70*/  IADD3 R30, P2, R32, UR8, RZ ;  /* 0x00000008201e7c10 */ /* 0x000fe4000ff5e0ff */
[----:B------:R-:W-:Y:S02]  /*5d80*/  PRMT R32, RZ, 0x7610, R32 ;  /* 0x00007610ff207816 */ /* 0x000fe40000000020 */
[----:B------:R-:W-:Y:S02]  /*5d90*/  F2FP.SATFINITE.E4M3.F32.PACK_AB_MERGE_C R227, RZ, R227, RZ ;  /* 0x000000e3ffe3723e */ /* 0x000fe400048070ff */
[----:B------:R-:W-:-:S03]  /*5da0*/  IADD3.X R31, R33, UR9, R37, P2, !PT ;  /* 0x00000009211f7c10 */ /* 0x000fc600097fe425 */
[----:B------:R2:W-:Y:S01]  /*5db0*/  @!P3 STG.E.U8 desc[UR18][R24.64+0x1], R227 ;  /* 0x000001e31800b986 */ /* 0x0005e2000c101112 */
[----:B------:R-:W-:Y:S05]  /*5dc0*/  @P4 BRA `(.L_x_41) ;  /* 0x0000000000044947 */ /* 0x000fea0003800000 */
[----:B------:R4:W5:Y:S02]  /*5dd0*/  LDG.E.U8 R32, desc[UR18][R30.64] ;  /* 0x000000121e207981 */ /* 0x000964000c1e1100 */
.L_x_41:
[----:B------:R-:W-:Y:S05]  /*5de0*/  BSYNC B1 ;  /* 0x0000000000017941 */ /* 0x000fea0003800000 */
.L_x_40:
[----:B-----5:R-:W-:Y:S01]  /*5df0*/  LOP3.LUT R32, R32, 0xff, RZ, 0xc0, !PT ;  /* 0x000000ff20207812 */ /* 0x020fe200078ec0ff */
[----:B------:R-:W-:Y:S01]  /*5e00*/  BSSY B1, `(.L_x_42) ;  /* 0x000000b000017945 */ /* 0x000fe20003800000 */
[----:B------:R-:W-:Y:S02]  /*5e10*/  ISETP.LT.OR P2, PT, R34, 0x2, !P1 ;  /* 0x000000022200780c */ /* 0x000fe40004f41670 */
[----:B------:R-:W-:-:S05]  /*5e20*/  F2FP.F16.E4M3.UNPACK_B R32, R32 ;  /* 0x00000020ff20723e */ /* 0x000fca00020006ff */
[----:B------:R-:W-:-:S05]  /*5e30*/  HADD2.F32 R32, -RZ, R32.H0_H0 ;  /* 0x20000020ff207230 */ /* 0x000fca0000004100 */
[----:B------:R-:W-:Y:S01]  /*5e40*/  FMUL R33, R32, UR25 ;  /* 0x0000001920217c20 */ /* 0x000fe20008400000 */
[----:B------:R-:W-:-:S03]  /*5e50*/  PRMT R32, RZ, 0x7610, R32 ;  /* 0x00007610ff207816 */ /* 0x000fc60000000020 */
[----:B------:R-:W-:-:S05]  /*5e60*/  FFMA R33, R226, UR24, R33 ;  /* 0x00000018e2217c23 */ /* 0x000fca0008000021 */
[----:B------:R-:W-:-:S05]  /*5e70*/  F2FP.SATFINITE.E4M3.F32.PACK_AB_MERGE_C R33, RZ, R33, RZ ;  /* 0x00000021ff21723e */ /* 0x000fca00048070ff */
[----:B------:R0:W-:Y:S01]  /*5e80*/  @!P4 STG.E.U8 desc[UR18][R26.64], R33 ;  /* 0x000000211a00c986 */ /* 0x0001e2000c101112 */
[----:B------:R-:W-:Y:S05]  /*5e90*/  @P2 BRA `(.L_x_43) ;  /* 0x0000000000042947 */ /* 0x000fea0003800000 */
[----:B------:R0:W5:Y:S02]  /*5ea0*/  LDG.E.U8 R32, desc[UR18][R30.64+0x1] ;  /* 0x000001121e207981 */ /* 0x000164000c1e1100 */
.L_x_43:
[----:B------:R-:W-:Y:S05]  /*5eb0*/  BSYNC B1 ;  /* 0x0000000000017941 */ /* 0x000fea0003800000 */
.L_x_42:
[----:B-----5:R-:W-:Y:S01]  /*5ec0*/  LOP3.LUT R32, R32, 0xff, RZ, 0xc0, !PT ;  /* 0x000000ff20207812 */ /* 0x020fe200078ec0ff */
[----:B------:R-:W-:Y:S01]  /*5ed0*/  BSSY B1, `(.L_x_44) ;  /* 0x000000b000017945 */ /* 0x000fe20003800000 */
[----:B------:R-:W-:Y:S02]  /*5ee0*/  ISETP.LT.OR P3, PT, R34, 0x9, !P0 ;  /* 0x000000092200780c */ /* 0x000fe40004761670 */
[----:B------:R-:W-:-:S05]  /*5ef0*/  F2FP.F16.E4M3.UNPACK_B R32, R32 ;  /* 0x00000020ff20723e */ /* 0x000fca00020006ff */
[----:B------:R-:W-:-:S05]  /*5f00*/  HADD2.F32 R32, -RZ, R32.H0_H0 ;  /* 0x20000020ff207230 */ /* 0x000fca0000004100 */
[----:B------:R-:W-:-:S04]  /*5f10*/  FMUL R32, R32, UR25 ;  /* 0x0000001920207c20 */ /* 0x000fc80008400000 */
[----:B------:R-:W-:-:S05]  /*5f20*/  FFMA R32, R225, UR24, R32 ;  /* 0x00000018e1207c23 */ /* 0x000fca0008000020 */
[----:B0-----:R-:W-:Y:S02]  /*5f30*/  F2FP.SATFINITE.E4M3.F32.PACK_AB_MERGE_C R33, RZ, R32, RZ ;  /* 0x00000020ff21723e */ /* 0x001fe400048070ff */
[----:B------:R-:W-:-:S03]  /*5f40*/  PRMT R32, RZ, 0x7610, R32 ;  /* 0x00007610ff207816 */ /* 0x000fc60000000020 */
[----:B------:R0:W-:Y:S01]  /*5f50*/  @!P2 STG.E.U8 desc[UR18][R26.64+0x1], R33 ;  /* 0x000001211a00a986 */ /* 0x0001e2000c101112 */
[----:B------:R-:W-:Y:S05]  /*5f60*/  @P3 BRA `(.L_x_45) ;  /* 0x0000000000043947 */ /* 0x000fea0003800000 */
[----:B------:R0:W5:Y:S02]  /*5f70*/  LDG.E.U8 R32, desc[UR18][R28.64+0x8] ;  /* 0x000008121c207981 */ /* 0x000164000c1e1100 */
.L_x_45:
[----:B------:R-:W-:Y:S05]  /*5f80*/  BSYNC B1 ;  /* 0x0000000000017941 */ /* 0x000fea0003800000 */
.L_x_44:
[----:B-----5:R-:W-:Y:S01]  /*5f90*/  LOP3.LUT R32, R32, 0xff, RZ, 0xc0, !PT ;  /* 0x000000ff20207812 */ /* 0x020fe200078ec0ff */
[----:B------:R-:W-:Y:S01]  /*5fa0*/  BSSY B1, `(.L_x_46) ;  /* 0x000000b000017945 */ /* 0x000fe20003800000 */
[----:B------:R-:W-:Y:S02]  /*5fb0*/  ISETP.LT.OR P2, PT, R34, 0xa, !P0 ;  /* 0x0000000a2200780c */ /* 0x000fe40004741670 */
[----:B------:R-:W-:-:S05]  /*5fc0*/  F2FP.F16.E4M3.UNPACK_B R32, R32 ;  /* 0x00000020ff20723e */ /* 0x000fca00020006ff */
[----:B------:R-:W-:-:S05]  /*5fd0*/  HADD2.F32 R32, -RZ, R32.H0_H0 ;  /* 0x20000020ff207230 */ /* 0x000fca0000004100 */
[----:B0-----:R-:W-:Y:S01]  /*5fe0*/  FMUL R33, R32, UR25 ;  /* 0x0000001920217c20 */ /* 0x001fe20008400000 */
[----:B------:R-:W-:-:S03]  /*5ff0*/  PRMT R32, RZ, 0x7610, R32 ;  /* 0x00007610ff207816 */ /* 0x000fc60000000020 */
[----:B------:R-:W-:-:S05]  /*6000*/  FFMA R33, R224, UR24, R33 ;  /* 0x00000018e0217c23 */ /* 0x000fca0008000021 */
[----:B------:R-:W-:-:S05]  /*6010*/  F2FP.SATFINITE.E4M3.F32.PACK_AB_MERGE_C R33, RZ, R33, RZ ;  /* 0x00000021ff21723e */ /* 0x000fca00048070ff */
[----:B------:R0:W-:Y:S01]  /*6020*/  @!P3 STG.E.U8 desc[UR18][R24.64+0x8], R33 ;  /* 0x000008211800b986 */ /* 0x0001e2000c101112 */
[----:B------:R-:W-:Y:S05]  /*6030*/  @P2 BRA `(.L_x_47) ;  /* 0x0000000000042947 */ /* 0x000fea0003800000 */
[----:B------:R0:W5:Y:S02]  /*6040*/  LDG.E.U8 R32, desc[UR18][R28.64+0x9] ;  /* 0x000009121c207981 */ /* 0x000164000c1e1100 */
.L_x_47:
[----:B------:R-:W-:Y:S05]  /*6050*/  BSYNC B1 ;  /* 0x0000000000017941 */ /* 0x000fea0003800000 */
.L_x_46:
        /* <DEDUP_REMOVED lines=12> */
.L_x_49:
[----:B------:R-:W-:Y:S05]  /*6120*/  BSYNC B1 ;  /* 0x0000000000017941 */ /* 0x000fea0003800000 */
.L_x_48:
        /* <DEDUP_REMOVED lines=12> */
.L_x_51:
[----:B------:R-:W-:Y:S05]  /*61f0*/  BSYNC B1 ;  /* 0x0000000000017941 */ /* 0x000fea0003800000 */
.L_x_50:
        /* <DEDUP_REMOVED lines=12> */
.L_x_53:
[----:B------:R-:W-:Y:S05]  /*62c0*/  BSYNC B1 ;  /* 0x0000000000017941 */ /* 0x000fea0003800000 */
.L_x_52:
        /* <DEDUP_REMOVED lines=12> */
.L_x_55:
[----:B------:R-:W-:Y:S05]  /*6390*/  BSYNC B1 ;  /* 0x0000000000017941 */ /* 0x000fea0003800000 */
.L_x_54:
        /* <DEDUP_REMOVED lines=12> */
.L_x_57:
[----:B------:R-:W-:Y:S05]  /*6460*/  BSYNC B1 ;  /* 0x0000000000017941 */ /* 0x000fea0003800000 */
.L_x_56:
        /* <DEDUP_REMOVED lines=12> */
.L_x_59:
[----:B------:R-:W-:Y:S05]  /*6530*/  BSYNC B1 ;  /* 0x0000000000017941 */ /* 0x000fea0003800000 */
.L_x_58:
        /* <DEDUP_REMOVED lines=12> */
.L_x_61:
[----:B------:R-:W-:Y:S05]  /*6600*/  BSYNC B1 ;  /* 0x0000000000017941 */ /* 0x000fea0003800000 */
.L_x_60:
        /* <DEDUP_REMOVED lines=12> */
.L_x_63:
[----:B------:R-:W-:Y:S05]  /*66d0*/  BSYNC B1 ;  /* 0x0000000000017941 */ /* 0x000fea0003800000 */
.L_x_62:
        /* <DEDUP_REMOVED lines=12> */
.L_x_65:
[----:B------:R-:W-:Y:S05]  /*67a0*/  BSYNC B1 ;  /* 0x0000000000017941 */ /* 0x000fea0003800000 */
.L_x_64:
        /* <DEDUP_REMOVED lines=12> */
.L_x_67:
[----:B------:R-:W-:Y:S05]  /*6870*/  BSYNC B1 ;  /* 0x0000000000017941 */ /* 0x000fea0003800000 */
.L_x_66:
        /* <DEDUP_REMOVED lines=12> */
.L_x_69:
[----:B------:R-:W-:Y:S05]  /*6940*/  BSYNC B1 ;  /* 0x0000000000017941 */ /* 0x000fea0003800000 */
.L_x_68:
        /* <DEDUP_REMOVED lines=12> */
.L_x_71:
[----:B------:R-:W-:Y:S05]  /*6a10*/  BSYNC B1 ;  /* 0x0000000000017941 */ /* 0x000fea0003800000 */
.L_x_70:
        /* <DEDUP_REMOVED lines=12> */
.L_x_73:
[----:B------:R-:W-:Y:S05]  /*6ae0*/  BSYNC B1 ;  /* 0x0000000000017941 */ /* 0x000fea0003800000 */
.L_x_72:
        /* <DEDUP_REMOVED lines=12> */
.L_x_75:
[----:B------:R-:W-:Y:S05]  /*6bb0*/  BSYNC B1 ;  /* 0x0000000000017941 */ /* 0x000fea0003800000 */
.L_x_74:
        /* <DEDUP_REMOVED lines=12> */
.L_x_77:
[----:B------:R-:W-:Y:S05]  /*6c80*/  BSYNC B1 ;  /* 0x0000000000017941 */ /* 0x000fea0003800000 */
.L_x_76:
        /* <DEDUP_REMOVED lines=12> */
.L_x_79:
[----:B------:R-:W-:Y:S05]  /*6d50*/  BSYNC B1 ;  /* 0x0000000000017941 */ /* 0x000fea0003800000 */
.L_x_78:
        /* <DEDUP_REMOVED lines=12> */
.L_x_81:
[----:B------:R-:W-:Y:S05]  /*6e20*/  BSYNC B1 ;  /* 0x0000000000017941 */ /* 0x000fea0003800000 */
.L_x_80:
        /* <DEDUP_REMOVED lines=12> */
.L_x_83:
[----:B------:R-:W-:Y:S05]  /*6ef0*/  BSYNC B1 ;  /* 0x0000000000017941 */ /* 0x000fea0003800000 */
.L_x_82:
        /* <DEDUP_REMOVED lines=12> */
.L_x_85:
[----:B------:R-:W-:Y:S05]  /*6fc0*/  BSYNC B1 ;  /* 0x0000000000017941 */ /* 0x000fea0003800000 */
.L_x_84:
        /* <DEDUP_REMOVED lines=12> */
.L_x_87:
[----:B------:R-:W-:Y:S05]  /*7090*/  BSYNC B1 ;  /* 0x0000000000017941 */ /* 0x000fea0003800000 */
.L_x_86:
        /* <DEDUP_REMOVED lines=12> */
.L_x_89:
[----:B------:R-:W-:Y:S05]  /*7160*/  BSYNC B1 ;  /* 0x0000000000017941 */ /* 0x000fea0003800000 */
.L_x_88:
        /* <DEDUP_REMOVED lines=12> */
.L_x_91:
[----:B------:R-:W-:Y:S05]  /*7230*/  BSYNC B1 ;  /* 0x0000000000017941 */ /* 0x000fea0003800000 */
.L_x_90:
        /* <DEDUP_REMOVED lines=12> */
.L_x_93:
[----:B------:R-:W-:Y:S05]  /*7300*/  BSYNC B1 ;  /* 0x0000000000017941 */ /* 0x000fea0003800000 */
.L_x_92:
        /* <DEDUP_REMOVED lines=12> */
.L_x_95:
[----:B------:R-:W-:Y:S05]  /*73d0*/  BSYNC B1 ;  /* 0x0000000000017941 */ /* 0x000fea0003800000 */
.L_x_94:
        /* <DEDUP_REMOVED lines=12> */
.L_x_97:
[----:B------:R-:W-:Y:S05]  /*74a0*/  BSYNC B1 ;  /* 0x0000000000017941 */ /* 0x000fea0003800000 */
.L_x_96:
        /* <DEDUP_REMOVED lines=12> */
.L_x_99:
[----:B------:R-:W-:Y:S05]  /*7570*/  BSYNC B1 ;  /* 0x0000000000017941 */ /* 0x000fea0003800000 */
.L_x_98:
        /* <DEDUP_REMOVED lines=12> */
.L_x_101:
[----:B------:R-:W-:Y:S05]  /*7640*/  BSYNC B1 ;  /* 0x0000000000017941 */ /* 0x000fea0003800000 */
.L_x_100:
        /* <DEDUP_REMOVED lines=12> */
.L_x_103:
[----:B------:R-:W-:Y:S05]  /*7710*/  BSYNC B1 ;  /* 0x0000000000017941 */ /* 0x000fea0003800000 */
.L_x_102:
        /* <DEDUP_REMOVED lines=12> */
.L_x_105:
[----:B------:R-:W-:Y:S05]  /*77e0*/  BSYNC B1 ;  /* 0x0000000000017941 */ /* 0x000fea0003800000 */
.L_x_104:
        /* <DEDUP_REMOVED lines=12> */
.L_x_107:
[----:B------:R-:W-:Y:S05]  /*78b0*/  BSYNC B1 ;  /* 0x0000000000017941 */ /* 0x000fea0003800000 */
.L_x_106:
        /* <DEDUP_REMOVED lines=12> */
.L_x_109:
[----:B------:R-:W-:Y:S05]  /*7980*/  BSYNC B1 ;  /* 0x0000000000017941 */ /* 0x000fea0003800000 */
.L_x_108:
        /* <DEDUP_REMOVED lines=12> */
.L_x_111:
[----:B------:R-:W-:Y:S05]  /*7a50*/  BSYNC B1 ;  /* 0x0000000000017941 */ /* 0x000fea0003800000 */
.L_x_110:
        /* <DEDUP_REMOVED lines=12> */
.L_x_113:
[----:B------:R-:W-:Y:S05]  /*7b20*/  BSYNC B1 ;  /* 0x0000000000017941 */ /* 0x000fea0003800000 */
.L_x_112:
        /* <DEDUP_REMOVED lines=12> */
.L_x_115:
[----:B------:R-:W-:Y:S05]  /*7bf0*/  BSYNC B1 ;  /* 0x0000000000017941 */ /* 0x000fea0003800000 */
.L_x_114:
        /* <DEDUP_REMOVED lines=12> */
.L_x_117:
[----:B------:R-:W-:Y:S05]  /*7cc0*/  BSYNC B1 ;  /* 0x0000000000017941 */ /* 0x000fea0003800000 */
.L_x_116:
        /* <DEDUP_REMOVED lines=12> */
.L_x_119:
[----:B------:R-:W-:Y:S05]  /*7d90*/  BSYNC B1 ;  /* 0x0000000000017941 */ /* 0x000fea0003800000 */
.L_x_118:
        /* <DEDUP_REMOVED lines=12> */
.L_x_121:
[----:B------:R-:W-:Y:S05]  /*7e60*/  BSYNC B1 ;  /* 0x0000000000017941 */ /* 0x000fea0003800000 */
.L_x_120:
        /* <DEDUP_REMOVED lines=12> */
.L_x_123:
[----:B------:R-:W-:Y:S05]  /*7f30*/  BSYNC B1 ;  /* 0x0000000000017941 */ /* 0x000fea0003800000 */
.L_x_122:
        /* <DEDUP_REMOVED lines=12> */
.L_x_125:
[----:B------:R-:W-:Y:S05]  /*8000*/  BSYNC B1 ;  /* 0x0000000000017941 */ /* 0x000fea0003800000 */
.L_x_124:
        /* <DEDUP_REMOVED lines=12> */
.L_x_127:
[----:B------:R-:W-:Y:S05]  /*80d0*/  BSYNC B1 ;  /* 0x0000000000017941 */ /* 0x000fea0003800000 */
.L_x_126:
        /* <DEDUP_REMOVED lines=12> */
.L_x_129:
[----:B------:R-:W-:Y:S05]  /*81a0*/  BSYNC B1 ;  /* 0x0000000000017941 */ /* 0x000fea0003800000 */
.L_x_128:
        /* <DEDUP_REMOVED lines=12> */
.L_x_131:
[----:B------:R-:W-:Y:S05]  /*8270*/  BSYNC B1 ;  /* 0x0000000000017941 */ /* 0x000fea0003800000 */
.L_x_130:
        /* <DEDUP_REMOVED lines=12> */
.L_x_133:
[----:B------:R-:W-:Y:S05]  /*8340*/  BSYNC B1 ;  /* 0x0000000000017941 */ /* 0x000fea0003800000 */
.L_x_132:
        /* <DEDUP_REMOVED lines=12> */
.L_x_135:
[----:B------:R-:W-:Y:S05]  /*8410*/  BSYNC B1 ;  /* 0x0000000000017941 */ /* 0x000fea0003800000 */
.L_x_134:
        /* <DEDUP_REMOVED lines=12> */
.L_x_137:
[----:B------:R-:W-:Y:S05]  /*84e0*/  BSYNC B1 ;  /* 0x0000000000017941 */ /* 0x000fea0003800000 */
.L_x_136:
        /* <DEDUP_REMOVED lines=12> */
.L_x_139:
[----:B------:R-:W-:Y:S05]  /*85b0*/  BSYNC B1 ;  /* 0x0000000000017941 */ /* 0x000fea0003800000 */
.L_x_138:
        /* <DEDUP_REMOVED lines=12> */
.L_x_141:
[----:B------:R-:W-:Y:S05]  /*8680*/  BSYNC B1 ;  /* 0x0000000000017941 */ /* 0x000fea0003800000 */
.L_x_140:
        /* <DEDUP_REMOVED lines=12> */
.L_x_143:
[----:B------:R-:W-:Y:S05]  /*8750*/  BSYNC B1 ;  /* 0x0000000000017941 */ /* 0x000fea0003800000 */
.L_x_142:
        /* <DEDUP_REMOVED lines=12> */
.L_x_145:
[----:B------:R-:W-:Y:S05]  /*8820*/  BSYNC B1 ;  /* 0x0000000000017941 */ /* 0x000fea0003800000 */
.L_x_144:
        /* <DEDUP_REMOVED lines=12> */
.L_x_147:
[----:B------:R-:W-:Y:S05]  /*88f0*/  BSYNC B1 ;  /* 0x0000000000017941 */ /* 0x000fea0003800000 */
.L_x_146:
        /* <DEDUP_REMOVED lines=12> */
.L_x_149:
[----:B------:R-:W-:Y:S05]  /*89c0*/  BSYNC B1 ;  /* 0x0000000000017941 */ /* 0x000fea0003800000 */
.L_x_148:
        /* <DEDUP_REMOVED lines=12> */
.L_x_151:
[----:B------:R-:W-:Y:S05]  /*8a90*/  BSYNC B1 ;  /* 0x0000000000017941 */ /* 0x000fea0003800000 */
.L_x_150:
        /* <DEDUP_REMOVED lines=12> */
.L_x_153:
[----:B------:R-:W-:Y:S05]  /*8b60*/  BSYNC B1 ;  /* 0x0000000000017941 */ /* 0x000fea0003800000 */
.L_x_152:
        /* <DEDUP_REMOVED lines=12> */
.L_x_155:
[----:B------:R-:W-:Y:S05]  /*8c30*/  BSYNC B1 ;  /* 0x0000000000017941 */ /* 0x000fea0003800000 */
.L_x_154:
        /* <DEDUP_REMOVED lines=12> */
.L_x_157:
[----:B------:R-:W-:Y:S05]  /*8d00*/  BSYNC B1 ;  /* 0x0000000000017941 */ /* 0x000fea0003800000 */
.L_x_156:
        /* <DEDUP_REMOVED lines=12> */
.L_x_159:
[----:B------:R-:W-:Y:S05]  /*8dd0*/  BSYNC B1 ;  /* 0x0000000000017941 */ /* 0x000fea0003800000 */
.L_x_158:
        /* <DEDUP_REMOVED lines=12> */
.L_x_161:
[----:B------:R-:W-:Y:S05]  /*8ea0*/  BSYNC B1 ;  /* 0x0000000000017941 */ /* 0x000fea0003800000 */
.L_x_160:
        /* <DEDUP_REMOVED lines=12> */
.L_x_163:
[----:B------:R-:W-:Y:S05]  /*8f70*/  BSYNC B1 ;  /* 0x0000000000017941 */ /* 0x000fea0003800000 */
.L_x_162:
        /* <DEDUP_REMOVED lines=12> */
.L_x_165:
[----:B------:R-:W-:Y:S05]  /*9040*/  BSYNC B1 ;  /* 0x0000000000017941 */ /* 0x000fea0003800000 */
.L_x_164:
        /* <DEDUP_REMOVED lines=12> */
.L_x_167:
[----:B------:R-:W-:Y:S05]  /*9110*/  BSYNC B1 ;  /* 0x0000000000017941 */ /* 0x000fea0003800000 */
.L_x_166:
        /* <DEDUP_REMOVED lines=12> */
.L_x_169:
[----:B------:R-:W-:Y:S05]  /*91e0*/  BSYNC B1 ;  /* 0x0000000000017941 */ /* 0x000fea0003800000 */
.L_x_168:
        /* <DEDUP_REMOVED lines=12> */
.L_x_171:
[----:B------:R-:W-:Y:S05]  /*92b0*/  BSYNC B1 ;  /* 0x0000000000017941 */ /* 0x000fea0003800000 */
.L_x_170:
        /* <DEDUP_REMOVED lines=12> */
.L_x_173:
[----:B------:R-:W-:Y:S05]  /*9380*/  BSYNC B1 ;  /* 0x0000000000017941 */ /* 0x000fea0003800000 */
.L_x_172:
        /* <DEDUP_REMOVED lines=12> */
.L_x_175:
[----:B------:R-:W-:Y:S05]  /*9450*/  BSYNC B1 ;  /* 0x0000000000017941 */ /* 0x000fea0003800000 */
.L_x_174:
        /* <DEDUP_REMOVED lines=12> */
.L_x_177:
[----:B------:R-:W-:Y:S05]  /*9520*/  BSYNC B1 ;  /* 0x0000000000017941 */ /* 0x000fea0003800000 */
.L_x_176:
        /* <DEDUP_REMOVED lines=12> */
.L_x_179:
[----:B------:R-:W-:Y:S05]  /*95f0*/  BSYNC B1 ;  /* 0x0000000000017941 */ /* 0x000fea0003800000 */
.L_x_178:
        /* <DEDUP_REMOVED lines=12> */
.L_x_181:
[----:B------:R-:W-:Y:S05]  /*96c0*/  BSYNC B1 ;  /* 0x0000000000017941 */ /* 0x000fea0003800000 */
.L_x_180:
        /* <DEDUP_REMOVED lines=12> */
.L_x_183:
[----:B------:R-:W-:Y:S05]  /*9790*/  BSYNC B1 ;  /* 0x0000000000017941 */ /* 0x000fea0003800000 */
.L_x_182:
        /* <DEDUP_REMOVED lines=12> */
.L_x_185:
[----:B------:R-:W-:Y:S05]  /*9860*/  BSYNC B1 ;  /* 0x0000000000017941 */ /* 0x000fea0003800000 */
.L_x_184:
        /* <DEDUP_REMOVED lines=12> */
.L_x_187:
[----:B------:R-:W-:Y:S05]  /*9930*/  BSYNC B1 ;  /* 0x0000000000017941 */ /* 0x000fea0003800000 */
.L_x_186:
        /* <DEDUP_REMOVED lines=12> */
.L_x_189:
[----:B------:R-:W-:Y:S05]  /*9a00*/  BSYNC B1 ;  /* 0x0000000000017941 */ /* 0x000fea0003800000 */
.L_x_188:
        /* <DEDUP_REMOVED lines=12> */
.L_x_191:
[----:B------:R-:W-:Y:S05]  /*9ad0*/  BSYNC B1 ;  /* 0x0000000000017941 */ /* 0x000fea0003800000 */
.L_x_190:
[----:B-----5:R-:W-:Y:S01]  /*9ae0*/  LOP3.LUT R32, R32, 0xff, RZ, 0xc0, !PT ;  /* 0x000000ff20207812 */ /* 0x020fe200078ec0ff */
[----:B------:R-:W-:Y:S01]  /*9af0*/  BSSY B1, `(.L_x_192) ;  /* 0x000000b000017945 */ /* 0x000fe20003800000 */
[----:B------:R-:W-:Y:S02]  /*9b00*/  ISETP.LT.OR P3, PT, R34, 0x99, !P1 ;  /* 0x000000992200780c */ /* 0x000fe40004f61670 */
[----:B------:R-:W-:-:S05]  /*9b10*/  F2FP.F16.E4M3.UNPACK_B R32, R32 ;  /* 0x00000020ff20723e */ /* 0x000fca00020006ff */
[----:B------:R-:W-:-:S05]  /*9b20*/  HADD2.F32 R32, -RZ, R32.H0_H0 ;  /* 0x20000020ff207230 */ /* 0x000fca0000004100 */
[----:B------:R-:W-:-:S04]  /*9b30*/  FMUL R32, R32, UR25 ;  /* 0x0000001920207c20 */ /* 0x000fc80008400000 */
[----:B------:R-:W-:Y:S01]  /*9b40*/  FFMA R32, R23, UR24, R32 ;  /* 0x0000001817207c23 */ /* 0x000fe20008000020 */
[----:B------:R-:W-:-:S04]  /*9b50*/  PRMT R23, RZ, 0x7610, R23 ;  /* 0x00007610ff177816 */ /* 0x000fc80000000017 */
[----:B0-----:R-:W-:-:S05]  /*9b60*/  F2FP.SATFINITE.E4M3.F32.PACK_AB_MERGE_C R33, RZ, R32, RZ ;  /* 0x00000020ff21723e */ /* 0x001fca00048070ff */
[----:B------:R0:W-:Y:S01]  /*9b70*/  @!P2 STG.E.U8 desc[UR18][R24.64+0x99], R33 ;  /* 0x000099211800a986 */ /* 0x0001e2000c101112 */
[----:B------:R-:W-:Y:S05]  /*9b80*/  @P3 BRA `(.L_x_193) ;  /* 0x0000000000043947 */ /* 0x000fea0003800000 */
[----:B------:R0:W5:Y:S02]  /*9b90*/  LDG.E.U8 R23, desc[UR18][R30.64+0x98] ;  /* 0x000098121e177981 */ /* 0x000164000c1e1100 */
.L_x_193:
[----:B------:R-:W-:Y:S05]  /*9ba0*/  BSYNC B1 ;  /* 0x0000000000017941 */ /* 0x000fea0003800000 */
.L_x_192:
        /* <DEDUP_REMOVED lines=8> */
[----:B------:R-:W-:-:S05]  /*9c30*/  F2FP.SATFINITE.E4M3.F32.PACK_AB_MERGE_C R23, RZ, R23, RZ ;  /* 0x00000017ff17723e */ /* 0x000fca00048070ff */
[----:B------:R0:W-:Y:S01]  /*9c40*/  @!P3 STG.E.U8 desc[UR18][R26.64+0x98], R23 ;  /* 0x000098171a00b986 */ /* 0x0001e2000c101112 */
[----:B------:R-:W-:Y:S05]  /*9c50*/  @P2 BRA `(.L_x_195) ;  /* 0x0000000000042947 */ /* 0x000fea0003800000 */
[----:B------:R0:W5:Y:S02]  /*9c60*/  LDG.E.U8 R22, desc[UR18][R30.64+0x99] ;  /* 0x000099121e167981 */ /* 0x000164000c1e1100 */
.L_x_195:
[----:B------:R-:W-:Y:S05]  /*9c70*/  BSYNC B1 ;  /* 0x0000000000017941 */ /* 0x000fea0003800000 */
.L_x_194:
        /* <DEDUP_REMOVED lines=12> */
.L_x_197:
[----:B------:R-:W-:Y:S05]  /*9d40*/  BSYNC B1 ;  /* 0x0000000000017941 */ /* 0x000fea0003800000 */
.L_x_196:
        /* <DEDUP_REMOVED lines=12> */
.L_x_199:
[----:B------:R-:W-:Y:S05]  /*9e10*/  BSYNC B1 ;  /* 0x0000000000017941 */ /* 0x000fea0003800000 */
.L_x_198:
        /* <DEDUP_REMOVED lines=12> */
.L_x_201:
[----:B------:R-:W-:Y:S05]  /*9ee0*/  BSYNC B1 ;  /* 0x0000000000017941 */ /* 0x000fea0003800000 */
.L_x_200:
        /* <DEDUP_REMOVED lines=12> */
.L_x_203:
[----:B------:R-:W-:Y:S05]  /*9fb0*/  BSYNC B1 ;  /* 0x0000000000017941 */ /* 0x000fea0003800000 */
.L_x_202:
        /* <DEDUP_REMOVED lines=12> */
.L_x_205:
[----:B------:R-:W-:Y:S05]  /*a080*/  BSYNC B1 ;  /* 0x0000000000017941 */ /* 0x000fea0003800000 */
.L_x_204:
        /* <DEDUP_REMOVED lines=12> */
.L_x_207:
[----:B------:R-:W-:Y:S05]  /*a150*/  BSYNC B1 ;  /* 0x0000000000017941 */ /* 0x000fea0003800000 */
.L_x_206:
        /* <DEDUP_REMOVED lines=12> */
.L_x_209:
[----:B------:R-:W-:Y:S05]  /*a220*/  BSYNC B1 ;  /* 0x0000000000017941 */ /* 0x000fea0003800000 */
.L_x_208:
        /* <DEDUP_REMOVED lines=12> */
.L_x_211:
[----:B------:R-:W-:Y:S05]  /*a2f0*/  BSYNC B1 ;  /* 0x0000000000017941 */ /* 0x000fea0003800000 */
.L_x_210:
        /* <DEDUP_REMOVED lines=12> */
.L_x_213:
[----:B------:R-:W-:Y:S05]  /*a3c0*/  BSYNC B1 ;  /* 0x0000000000017941 */ /* 0x000fea0003800000 */
.L_x_212:
        /* <DEDUP_REMOVED lines=12> */
.L_x_215:
[----:B------:R-:W-:Y:S05]  /*a490*/  BSYNC B1 ;  /* 0x0000000000017941 */ /* 0x000fea0003800000 */
.L_x_214:
        /* <DEDUP_REMOVED lines=12> */
.L_x_217:
[----:B------:R-:W-:Y:S05]  /*a560*/  BSYNC B1 ;  /* 0x0000000000017941 */ /* 0x000fea0003800000 */
.L_x_216:
        /* <DEDUP_REMOVED lines=12> */
.L_x_219:
[----:B------:R-:W-:Y:S05]  /*a630*/  BSYNC B1 ;  /* 0x0000000000017941 */ /* 0x000fea0003800000 */
.L_x_218:
        /* <DEDUP_REMOVED lines=12> */
.L_x_221:
[----:B------:R-:W-:Y:S05]  /*a700*/  BSYNC B1 ;  /* 0x0000000000017941 */ /* 0x000fea0003800000 */
.L_x_220:
        /* <DEDUP_REMOVED lines=12> */
.L_x_223:
[----:B------:R-:W-:Y:S05]  /*a7d0*/  BSYNC B1 ;  /* 0x0000000000017941 */ /* 0x000fea0003800000 */
.L_x_222:
        /* <DEDUP_REMOVED lines=12> */
.L_x_225:
[----:B------:R-:W-:Y:S05]  /*a8a0*/  BSYNC B1 ;  /* 0x0000000000017941 */ /* 0x000fea0003800000 */
.L_x_224:
        /* <DEDUP_REMOVED lines=12> */
.L_x_227:
[----:B------:R-:W-:Y:S05]  /*a970*/  BSYNC B1 ;  /* 0x0000000000017941 */ /* 0x000fea0003800000 */
.L_x_226:
        /* <DEDUP_REMOVED lines=12> */
.L_x_229:
[----:B------:R-:W-:Y:S05]  /*aa40*/  BSYNC B1 ;  /* 0x0000000000017941 */ /* 0x000fea0003800000 */
.L_x_228:
        /* <DEDUP_REMOVED lines=12> */
.L_x_231:
[----:B------:R-:W-:Y:S05]  /*ab10*/  BSYNC B1 ;  /* 0x0000000000017941 */ /* 0x000fea0003800000 */
.L_x_230:
        /* <DEDUP_REMOVED lines=12> */
.L_x_233:
[----:B------:R-:W-:Y:S05]  /*abe0*/  BSYNC B1 ;  /* 0x0000000000017941 */ /* 0x000fea0003800000 */
.L_x_232:
        /* <DEDUP_REMOVED lines=12> */
.L_x_235:
[----:B------:R-:W-:Y:S05]  /*acb0*/  BSYNC B1 ;  /* 0x0000000000017941 */ /* 0x000fea0003800000 */
.L_x_234:
[----:B-----5:R-:W-:Y:S01]  /*acc0*/  LOP3.LUT R2, R2, 0xff, RZ, 0xc0, !PT ;  /* 0x000000ff02027812 */ /* 0x020fe200078ec0ff */
[----:B------:R-:W-:Y:S01]  /*acd0*/  BSSY B1, `(.L_x_236) ;  /* 0x000000b000017945 */ /* 0x000fe20003800000 */
[----:B------:R-:W-:Y:S02]  /*ace0*/  ISETP.LT.OR P3, PT, R34, 0xc9, !P0 ;  /* 0x000000c92200780c */ /* 0x000fe40004761670 */
[----:B------:R-:W-:-:S05]  /*acf0*/  F2FP.F16.E4M3.UNPACK_B R2, R2 ;  /* 0x00000002ff02723e */ /* 0x000fca00020006ff */
[----:B------:R-:W-:-:S05]  /*ad00*/  HADD2.F32 R2, -RZ, R2.H0_H0 ;  /* 0x20000002ff027230 */ /* 0x000fca0000004100 */
[----:B0-----:R-:W-:-:S04]  /*ad10*/  FMUL R3, R2, UR25 ;  /* 0x0000001902037c20 */ /* 0x001fc80008400000 */
[----:B------:R-:W-:Y:S01]  /*ad20*/  FFMA R3, R0, UR24, R3 ;  /* 0x0000001800037c23 */ /* 0x000fe20008000003 */
[----:B------:R-:W-:-:S04]  /*ad30*/  PRMT R0, RZ, 0x7610, R0 ;  /* 0x00007610ff007816 */ /* 0x000fc80000000000 */
[----:B------:R-:W-:-:S05]  /*ad40*/  F2FP.SATFINITE.E4M3.F32.PACK_AB_MERGE_C R3, RZ, R3, RZ ;  /* 0x00000003ff03723e */ /* 0x000fca00048070ff */
[----:B------:R0:W-:Y:S01]  /*ad50*/  @!P2 STG.E.U8 desc[UR18][R26.64+0xc1], R3 ;  /* 0x0000c1031a00a986 */ /* 0x0001e2000c101112 */
[----:B------:R-:W-:Y:S05]  /*ad60*/  @P3 BRA `(.L_x_237) ;  /* 0x0000000000043947 */ /* 0x000fea0003800000 */
[----:B------:R0:W5:Y:S02]  /*ad70*/  LDG.E.U8 R0, desc[UR18][R28.64+0xc8] ;  /* 0x0000c8121c007981 */ /* 0x000164000c1e1100 */
.L_x_237:
[----:B------:R-:W-:Y:S05]  /*ad80*/  BSYNC B1 ;  /* 0x0000000000017941 */ /* 0x000fea0003800000 */
.L_x_236:
[----:B------:R-:W2:Y:S01]  /*ad90*/  LDL.LU R2, [R1] ;  /* 0x0000000001027983 */ /* 0x000ea20000300800 */
[----:B-----5:R-:W-:Y:S01]  /*ada0*/  LOP3.LUT R0, R0, 0xff, RZ, 0xc0, !PT ;  /* 0x000000ff00007812 */ /* 0x020fe200078ec0ff */
[----:B------:R-:W-:Y:S01]  /*adb0*/  BSSY B1, `(.L_x_238) ;  /* 0x000000b000017945 */ /* 0x000fe20003800000 */
[----:B------:R-:W-:Y:S02]  /*adc0*/  ISETP.LT.OR P2, PT, R34, 0xca, !P0 ;  /* 0x000000ca2200780c */ /* 0x000fe40004741670 */
[----:B------:R-:W-:-:S05]  /*add0*/  F2FP.F16.E4M3.UNPACK_B R0, R0 ;  /* 0x00000000ff00723e */ /* 0x000fca00020006ff */
[----:B------:R-:W-:-:S05]  /*ade0*/  HADD2.F32 R0, -RZ, R0.H0_H0 ;  /* 0x20000000ff007230 */ /* 0x000fca0000004100 */
[----:B------:R-:W-:-:S04]  /*adf0*/  FMUL R0, R0, UR25 ;  /* 0x0000001900007c20 */ /* 0x000fc80008400000 */
[----:B--2---:R-:W-:-:S05]  /*ae00*/  FFMA R0, R2, UR24, R0 ;  /* 0x0000001802007c23 */ /* 0x004fca0008000000 */
[----:B0-----:R-:W-:Y:S02]  /*ae10*/  F2FP.SATFINITE.E4M3.F32.PACK_AB_MERGE_C R3, RZ, R0, RZ ;  /* 0x00000000ff03723e */ /* 0x001fe400048070ff */
[----:B------:R-:W-:-:S03]  /*ae20*/  PRMT R0, RZ, 0x7610, R0 ;  /* 0x00007610ff007816 */ /* 0x000fc60000000000 */
[----:B------:R0:W-:Y:S01]  /*ae30*/  @!P3 STG.E.U8 desc[UR18][R24.64+0xc8], R3 ;  /* 0x0000c8031800b986 */ /* 0x0001e2000c101112 */
[----:B------:R-:W-:Y:S05]  /*ae40*/  @P2 BRA `(.L_x_239) ;  /* 0x0000000000042947 */ /* 0x000fea0003800000 */
[----:B------:R2:W5:Y:S02]  /*ae50*/  LDG.E.U8 R0, desc[UR18][R28.64+0xc9] ;  /* 0x0000c9121c007981 */ /* 0x000564000c1e1100 */
.L_x_239:
[----:B------:R-:W-:Y:S05]  /*ae60*/  BSYNC B1 ;  /* 0x0000000000017941 */ /* 0x000fea0003800000 */
.L_x_238:
[----:B------:R-:W3:Y:S01]  /*ae70*/  LDL.LU R2, [R1+0x4] ;  /* 0x0000040001027983 */ /* 0x000ee20000300800 */
[----:B-----5:R-:W-:Y:S01]  /*ae80*/  LOP3.LUT R0, R0, 0xff, RZ, 0xc0, !PT ;  /* 0x000000ff00007812 */ /* 0x020fe200078ec0ff */
[----:B------:R-:W-:Y:S01]  /*ae90*/  BSSY B1, `(.L_x_240) ;  /* 0x000000b000017945 */ /* 0x000fe20003800000 */
[----:B------:R-:W-:Y:S02]  /*aea0*/  ISETP.LT.OR P3, PT, R34, 0xc9, !P1 ;  /* 0x000000c92200780c */ /* 0x000fe40004f61670 */
[----:B------:R-:W-:-:S05]  /*aeb0*/  F2FP.F16.E4M3.UNPACK_B R0, R0 ;  /* 0x00000000ff00723e */ /* 0x000fca00020006ff */
[----:B------:R-:W-:-:S05]  /*aec0*/  HADD2.F32 R0, -RZ, R0.H0_H0 ;  /* 0x20000000ff007230 */ /* 0x000fca0000004100 */
[----:B------:R-:W-:-:S04]  /*aed0*/  FMUL R0, R0, UR25 ;  /* 0x0000001900007c20 */ /* 0x000fc80008400000 */
[----:B---3--:R-:W-:-:S05]  /*aee0*/  FFMA R0, R2, UR24, R0 ;  /* 0x0000001802007c23 */ /* 0x008fca0008000000 */
[----:B0-----:R-:W-:Y:S02]  /*aef0*/  F2FP.SATFINITE.E4M3.F32.PACK_AB_MERGE_C R3, RZ, R0, RZ ;  /* 0x00000000ff03723e */ /* 0x001fe400048070ff */
[----:B------:R-:W-:-:S03]  /*af00*/  PRMT R0, RZ, 0x7610, R0 ;  /* 0x00007610ff007816 */ /* 0x000fc60000000000 */
[----:B------:R0:W-:Y:S01]  /*af10*/  @!P2 STG.E.U8 desc[UR18][R24.64+0xc9], R3 ;  /* 0x0000c9031800a986 */ /* 0x0001e2000c101112 */
[----:B------:R-:W-:Y:S05]  /*af20*/  @P3 BRA `(.L_x_241) ;  /* 0x0000000000043947 */ /* 0x000fea0003800000 */
[----:B------:R3:W5:Y:S02]  /*af30*/  LDG.E.U8 R0, desc[UR18][R30.64+0xc8] ;  /* 0x0000c8121e007981 */ /* 0x000764000c1e1100 */
.L_x_241:
[----:B------:R-:W-:Y:S05]  /*af40*/  BSYNC B1 ;  /* 0x0000000000017941 */ /* 0x000fea0003800000 */
.L_x_240:
[----:B------:R-:W2:Y:S01]  /*af50*/  LDL.LU R2, [R1+0x8] ;  /* 0x0000080001027983 */ /* 0x000ea20000300800 */
        /* <DEDUP_REMOVED lines=12> */
.L_x_243:
[----:B------:R-:W-:Y:S05]  /*b020*/  BSYNC B1 ;  /* 0x0000000000017941 */ /* 0x000fea0003800000 */
.L_x_242:
        /* <DEDUP_REMOVED lines=13> */
.L_x_245:
[----:B------:R-:W-:Y:S05]  /*b100*/  BSYNC B1 ;  /* 0x0000000000017941 */ /* 0x000fea0003800000 */
.L_x_244:
        /* <DEDUP_REMOVED lines=13> */
.L_x_247:
[----:B------:R-:W-:Y:S05]  /*b1e0*/  BSYNC B1 ;  /* 0x0000000000017941 */ /* 0x000fea0003800000 */
.L_x_246:
        /* <DEDUP_REMOVED lines=13> */
.L_x_249:
[----:B------:R-:W-:Y:S05]  /*b2c0*/  BSYNC B1 ;  /* 0x0000000000017941 */ /* 0x000fea0003800000 */
.L_x_248:
        /* <DEDUP_REMOVED lines=13> */
.L_x_251:
[----:B------:R-:W-:Y:S05]  /*b3a0*/  BSYNC B1 ;  /* 0x0000000000017941 */ /* 0x000fea0003800000 */
.L_x_250:
        /* <DEDUP_REMOVED lines=13> */
.L_x_253:
[----:B------:R-:W-:Y:S05]  /*b480*/  BSYNC B1 ;  /* 0x0000000000017941 */ /* 0x000fea0003800000 */
.L_x_252:
        /* <DEDUP_REMOVED lines=13> */
.L_x_255:
[----:B------:R-:W-:Y:S05]  /*b560*/  BSYNC B1 ;  /* 0x0000000000017941 */ /* 0x000fea0003800000 */
.L_x_254:
        /* <DEDUP_REMOVED lines=13> */
.L_x_257:
[----:B------:R-:W-:Y:S05]  /*b640*/  BSYNC B1 ;  /* 0x0000000000017941 */ /* 0x000fea0003800000 */
.L_x_256:
        /* <DEDUP_REMOVED lines=13> */
.L_x_259:
[----:B------:R-:W-:Y:S05]  /*b720*/  BSYNC B1 ;  /* 0x0000000000017941 */ /* 0x000fea0003800000 */
.L_x_258:
        /* <DEDUP_REMOVED lines=13> */
.L_x_261:
[----:B------:R-:W-:Y:S05]  /*b800*/  BSYNC B1 ;  /* 0x0000000000017941 */ /* 0x000fea0003800000 */
.L_x_260:
        /* <DEDUP_REMOVED lines=13> */
.L_x_263:
[----:B------:R-:W-:Y:S05]  /*b8e0*/  BSYNC B1 ;  /* 0x0000000000017941 */ /* 0x000fea0003800000 */
.L_x_262:
        /* <DEDUP_REMOVED lines=13> */
.L_x_265:
[----:B------:R-:W-:Y:S05]  /*b9c0*/  BSYNC B1 ;  /* 0x0000000000017941 */ /* 0x000fea0003800000 */
.L_x_264:
        /* <DEDUP_REMOVED lines=13> */
.L_x_267:
[----:B------:R-:W-:Y:S05]  /*baa0*/  BSYNC B1 ;  /* 0x0000000000017941 */ /* 0x000fea0003800000 */
.L_x_266:
        /* <DEDUP_REMOVED lines=13> */
.L_x_269:
[----:B------:R-:W-:Y:S05]  /*bb80*/  BSYNC B1 ;  /* 0x0000000000017941 */ /* 0x000fea0003800000 */
.L_x_268:
        /* <DEDUP_REMOVED lines=13> */
.L_x_271:
[----:B------:R-:W-:Y:S05]  /*bc60*/  BSYNC B1 ;  /* 0x0000000000017941 */ /* 0x000fea0003800000 */
.L_x_270:
        /* <DEDUP_REMOVED lines=13> */
.L_x_273:
[----:B------:R-:W-:Y:S05]  /*bd40*/  BSYNC B1 ;  /* 0x0000000000017941 */ /* 0x000fea0003800000 */
.L_x_272:
        /* <DEDUP_REMOVED lines=13> */
.L_x_275:
[----:B------:R-:W-:Y:S05]  /*be20*/  BSYNC B1 ;  /* 0x0000000000017941 */ /* 0x000fea0003800000 */
.L_x_274:
        /* <DEDUP_REMOVED lines=13> */
.L_x_277:
[----:B------:R-:W-:Y:S05]  /*bf00*/  BSYNC B1 ;  /* 0x0000000000017941 */ /* 0x000fea0003800000 */
.L_x_276:
        /* <DEDUP_REMOVED lines=13> */
.L_x_279:
[----:B------:R-:W-:Y:S05]  /*bfe0*/  BSYNC B1 ;  /* 0x0000000000017941 */ /* 0x000fea0003800000 */
.L_x_278:
        /* <DEDUP_REMOVED lines=13> */
.L_x_281:
[----:B------:R-:W-:Y:S05]  /*c0c0*/  BSYNC B1 ;  /* 0x0000000000017941 */ /* 0x000fea0003800000 */
.L_x_280:
        /* <DEDUP_REMOVED lines=13> */
.L_x_283:
[----:B------:R-:W-:Y:S05]  /*c1a0*/  BSYNC B1 ;  /* 0x0000000000017941 */ /* 0x000fea0003800000 */
.L_x_282:
        /* <DEDUP_REMOVED lines=13> */
.L_x_285:
[----:B------:R-:W-:Y:S05]  /*c280*/  BSYNC B1 ;  /* 0x0000000000017941 */ /* 0x000fea0003800000 */
.L_x_284:
        /* <DEDUP_REMOVED lines=13> */
.L_x_287:
[----:B------:R-:W-:Y:S05]  /*c360*/  BSYNC B1 ;  /* 0x0000000000017941 */ /* 0x000fea0003800000 */
.L_x_286:
        /* <DEDUP_REMOVED lines=13> */
.L_x_289:
[----:B------:R-:W-:Y:S05]  /*c440*/  BSYNC B1 ;  /* 0x0000000000017941 */ /* 0x000fea0003800000 */
.L_x_288:
        /* <DEDUP_REMOVED lines=13> */
.L_x_291:
[----:B------:R-:W-:Y:S05]  /*c520*/  BSYNC B1 ;  /* 0x0000000000017941 */ /* 0x000fea0003800000 */
.L_x_290:
[----:B------:R-:W-:Y:S05]  /*c530*/  @P1 BRA `(.L_x_292) ;  /* 0x00000020009c1947 */ /* 0x000fea0003800000 */
[----:B------:R-:W2:Y:S01]  /*c540*/  LDL.LU R2, [R1+0x6c] ;  /* 0x00006c0001027983 */ /* 0x000ea20000300800 */
[----:B-----5:R-:W-:-:S04]  /*c550*/  LOP3.LUT R0, R0, 0xff, RZ, 0xc0, !PT ;  /* 0x000000ff00007812 */ /* 0x020fc800078ec0ff */
[----:B------:R-:W-:-:S05]  /*c560*/  F2FP.F16.E4M3.UNPACK_B R0, R0 ;  /* 0x00000000ff00723e */ /* 0x000fca00020006ff */
[----:B------:R-:W-:-:S05]  /*c570*/  HADD2.F32 R0, -RZ, R0.H0_H0 ;  /* 0x20000000ff007230 */ /* 0x000fca0000004100 */
[----:B------:R-:W-:-:S04]  /*c580*/  FMUL R0, R0, UR25 ;  /* 0x0000001900007c20 */ /* 0x000fc80008400000 */
[----:B--2---:R-:W-:-:S05]  /*c590*/  FFMA R0, R2, UR24, R0 ;  /* 0x0000001802007c23 */ /* 0x004fca0008000000 */
[----:B0-----:R-:W-:-:S05]  /*c5a0*/  F2FP.SATFINITE.E4M3.F32.PACK_AB_MERGE_C R3, RZ, R0, RZ ;  /* 0x00000000ff03723e */ /* 0x001fca00048070ff */
[----:B------:R0:W-:Y:S01]  /*c5b0*/  STG.E.U8 desc[UR18][R26.64+0xf9], R3 ;  /* 0x0000f9031a007986 */ /* 0x0001e2000c101112 */
[----:B------:R-:W-:Y:S05]  /*c5c0*/  BRA `(.L_x_292) ;  /* 0x0000002000787947 */ /* 0x000fea0003800000 */
.L_x_35:
[C---:B------:R-:W-:Y:S01]  /*c5d0*/  ISETP.GE.AND P1, PT, R39.reuse, 0x1, PT ;  /* 0x000000012700780c */ /* 0x040fe20003f26270 */
[----:B------:R-:W-:Y:S01]  /*c5e0*/  FMUL R228, R228, UR24 ;  /* 0x00000018e4e47c20 */ /* 0x000fe20008400000 */
[----:B------:R-:W-:Y:S01]  /*c5f0*/  ISETP.GE.AND P0, PT, R39, 0x9, PT ;  /* 0x000000092700780c */ /* 0x000fe20003f06270 */
[----:B------:R-:W-:Y:S01]  /*c600*/  FMUL R227, R227, UR24 ;  /* 0x00000018e3e37c20 */ /* 0x000fe20008400000 */
[C---:B------:R-:W-:Y:S02]  /*c610*/  ISETP.LT.OR P2, PT, R34.reuse, 0x1, !P1 ;  /* 0x000000012200780c */ /* 0x040fe40004f41670 */
[C---:B------:R-:W-:Y:S02]  /*c620*/  ISETP.LT.OR P3, PT, R34.reuse, 0x2, !P1 ;  /* 0x000000022200780c */ /* 0x040fe40004f61670 */
[----:B------:R-:W-:Y:S01]  /*c630*/  ISETP.LT.OR P4, PT, R34, 0x2, !P0 ;  /* 0x000000022200780c */ /* 0x000fe20004781670 */
[----:B------:R-:W-:Y:S01]  /*c640*/  FMUL R225, R225, UR24 ;  /* 0x00000018e1e17c20 */ /* 0x000fe20008400000 */
[----:B------:R-:W-:Y:S01]  /*c650*/  F2FP.SATFINITE.E4M3.F32.PACK_AB_MERGE_C R29, RZ, R228, RZ ;  /* 0x000000e4ff1d723e */ /* 0x000fe200048070ff */
[----:B------:R-:W-:Y:S01]  /*c660*/  FMUL R226, R226, UR24 ;  /* 0x00000018e2e27c20 */ /* 0x000fe20008400000 */
[----:B------:R-:W-:Y:S01]  /*c670*/  F2FP.SATFINITE.E4M3.F32.PACK_AB_MERGE_C R227, RZ, R227, RZ ;  /* 0x000000e3ffe3723e */ /* 0x000fe200048070ff */
[----:B------:R-:W-:Y:S01]  /*c680*/  FMUL R224, R224, UR24 ;  /* 0x00000018e0e07c20 */ /* 0x000fe20008400000 */
[----:B------:R-:W-:-:S03]  /*c690*/  F2FP.SATFINITE.E4M3.F32.PACK_AB_MERGE_C R225, RZ, R225, RZ ;  /* 0x000000e1ffe1723e */ /* 0x000fc600048070ff */
[----:B------:R1:W-:Y:S01]  /*c6a0*/  @!P2 STG.E.U8 desc[UR18][R24.64], R29 ;  /* 0x0000001d1800a986 */ /* 0x0003e2000c101112 */
[----:B------:R-:W-:-:S03]  /*c6b0*/  F2FP.SATFINITE.E4M3.F32.PACK_AB_MERGE_C R31, RZ, R224, RZ ;  /* 0x000000e0ff1f723e */ /* 0x000fc600048070ff */
[----:B------:R2:W-:Y:S04]  /*c6c0*/  @!P3 STG.E.U8 desc[UR18][R24.64+0x1], R227 ;  /* 0x000001e31800b986 */ /* 0x0005e8000c101112 */
[----:B------:R3:W-:Y:S01]  /*c6d0*/  @!P4 STG.E.U8 desc[UR18][R26.64+0x1], R225 ;  /* 0x000001e11a00c986 */ /* 0x0007e2000c101112 */
[----:B-1----:R-:W-:-:S03]  /*c6e0*/  F2FP.SATFINITE.E4M3.F32.PACK_AB_MERGE_C R29, RZ, R226, RZ ;  /* 0x000000e2ff1d723e */ /* 0x002fc600048070ff */
[----:B--2---:R-:W2:Y:S01]  /*c6f0*/  LDL.LU R227, [R1+0xc] ;  /* 0x00000c0001e37983 */ /* 0x004ea20000300800 */
[C---:B------:R-:W-:Y:S01]  /*c700*/  ISETP.LT.OR P3, PT, R34.reuse, 0x1, !P0 ;  /* 0x000000012200780c */ /* 0x040fe20004761670 */
[----:B------:R-:W-:Y:S01]  /*c710*/  FMUL R223, R223, UR24 ;  /* 0x00000018dfdf7c20 */ /* 0x000fe20008400000 */
[C---:B------:R-:W-:Y:S01]  /*c720*/  ISETP.LT.OR P5, PT, R34.reuse, 0x9, !P1 ;  /* 0x000000092200780c */ /* 0x040fe20004fa1670 */
[----:B------:R-:W4:Y:S01]  /*c730*/  LDL.LU R226, [R1+0x8] ;  /* 0x0000080001e27983 */ /* 0x000f220000300800 */
[C---:B------:R-:W-:Y:S02]  /*c740*/  ISETP.LT.OR P6, PT, R34.reuse, 0xa, !P1 ;  /* 0x0000000a2200780c */ /* 0x040fe40004fc1670 */
[----:B------:R-:W-:Y:S01]  /*c750*/  ISETP.LT.OR P2, PT, R34, 0x9, !P0 ;  /* 0x000000092200780c */ /* 0x000fe20004741670 */
[----:B------:R-:W2:Y:S04]  /*c760*/  LDL.LU R224, [R1+0x4] ;  /* 0x0000040001e07983 */ /* 0x000ea80000300800 */
[----:B---3--:R-:W3:Y:S01]  /*c770*/  LDL.LU R225, [R1] ;  /* 0x0000000001e17983 */ /* 0x008ee20000300800 */
[----:B------:R-:W-:Y:S01]  /*c780*/  FMUL R222, R222, UR24 ;  /* 0x00000018dede7c20 */ /* 0x000fe20008400000 */
[----:B------:R-:W-:-:S04]  /*c790*/  F2FP.SATFINITE.E4M3.F32.PACK_AB_MERGE_C R223, RZ, R223, RZ ;  /* 0x000000dfffdf723e */ /* 0x000fc800048070ff */
[----:B------:R-:W-:Y:S01]  /*c7a0*/  F2FP.SATFINITE.E4M3.F32.PACK_AB_MERGE_C R33, RZ, R222, RZ ;  /* 0x000000deff21723e */ /* 0x000fe200048070ff */
[----:B------:R1:W-:Y:S01]  /*c7b0*/  @!P3 STG.E.U8 desc[UR18][R26.64], R29 ;  /* 0x0000001d1a00b986 */ /* 0x0003e2000c101112 */
[----:B------:R-:W-:-:S03]  /*c7c0*/  ISETP.LT.OR P3, PT, R34, 0xa, !P0 ;  /* 0x0000000a2200780c */ /* 0x000fc60004761670 */
[----:B------:R0:W-:Y:S01]  /*c7d0*/  @!P5 STG.E.U8 desc[UR18][R24.64+0x8], R31 ;  /* 0x0000081f1800d986 */ /* 0x0001e2000c101112 */
[----:B------:R-:W-:-:S03]  /*c7e0*/  ISETP.LT.OR P4, PT, R34, 0x12, !P1 ;  /* 0x000000122200780c */ /* 0x000fc60004f81670 */
[----:B------:R-:W-:Y:S01]  /*c7f0*/  @!P6 STG.E.U8 desc[UR18][R24.64+0x9], R223 ;  /* 0x000009df1800e986 */ /* 0x000fe2000c101112 */
[----:B------:R-:W-:-:S03]  /*c800*/  ISETP.LT.OR P5, PT, R34, 0x11, !P0 ;  /* 0x000000112200780c */ /* 0x000fc600047a1670 */
[----:B------:R-:W-:Y:S01]  /*c810*/  @!P2 STG.E.U8 desc[UR18][R26.64+0x8], R33 ;  /* 0x000008211a00a986 */ /* 0x000fe2000c101112 */
[C---:B------:R-:W-:Y:S01]  /*c820*/  ISETP.LT.OR P2, PT, R34.reuse, 0x11, !P1 ;  /* 0x000000112200780c */ /* 0x040fe20004f41670 */
[----:B------:R-:W-:Y:S01]  /*c830*/  FMUL R221, R221, UR24 ;  /* 0x00000018dddd7c20 */ /* 0x000fe20008400000 */
[----:B------:R-:W-:Y:S01]  /*c840*/  ISETP.LT.OR P6, PT, R34, 0x12, !P0 ;  /* 0x000000122200780c */ /* 0x000fe200047c1670 */
[----:B------:R-:W-:Y:S01]  /*c850*/  FMUL R220, R220, UR24 ;  /* 0x00000018dcdc7c20 */ /* 0x000fe20008400000 */
[----:B------:R-:W-:Y:S01]  /*c860*/  FMUL R219, R219, UR24 ;  /* 0x00000018dbdb7c20 */ /* 0x000fe20008400000 */
[----:B------:R-:W-:Y:S01]  /*c870*/  FMUL R218, R218, UR24 ;  /* 0x00000018dada7c20 */ /* 0x000fe20008400000 */
[----:B------:R-:W-:Y:S01]  /*c880*/  FMUL R217, R217, UR24 ;  /* 0x00000018d9d97c20 */ /* 0x000fe20008400000 */
[----:B------:R-:W-:Y:S01]  /*c890*/  F2FP.SATFINITE.E4M3.F32.PACK_AB_MERGE_C R221, RZ, R221, RZ ;  /* 0x000000ddffdd723e */ /* 0x000fe200048070ff */
[----:B------:R-:W-:Y:S01]  /*c8a0*/  FMUL R216, R216, UR24 ;  /* 0x00000018d8d87c20 */ /* 0x000fe20008400000 */
[----:B-1----:R-:W-:Y:S01]  /*c8b0*/  F2FP.SATFINITE.E4M3.F32.PACK_AB_MERGE_C R29, RZ, R220, RZ ;  /* 0x000000dcff1d723e */ /* 0x002fe200048070ff */
[----:B------:R-:W-:Y:S01]  /*c8c0*/  FMUL R215, R215, UR24 ;  /* 0x00000018d7d77c20 */ /* 0x000fe20008400000 */
[----:B------:R-:W-:Y:S01]  /*c8d0*/  F2FP.SATFINITE.E4M3.F32.PACK_AB_MERGE_C R219, RZ, R219, RZ ;  /* 0x000000dbffdb723e */ /* 0x000fe200048070ff */
[----:B------:R-:W-:Y:S01]  /*c8e0*/  FMUL R214, R214, UR24 ;  /* 0x00000018d6d67c20 */ /* 0x000fe20008400000 */
[----:B0-----:R-:W-:Y:S01]  /*c8f0*/  F2FP.SATFINITE.E4M3.F32.PACK_AB_MERGE_C R31, RZ, R218, RZ ;  /* 0x000000daff1f723e */ /* 0x001fe200048070ff */
[----:B------:R-:W-:Y:S01]  /*c900*/  FMUL R213, R213, UR24 ;  /* 0x00000018d5d57c20 */ /* 0x000fe20008400000 */
[----:B------:R-:W-:Y:S01]  /*c910*/  F2FP.SATFINITE.E4M3.F32.PACK_AB_MERGE_C R217, RZ, R217, RZ ;  /* 0x000000d9ffd9723e */ /* 0x000fe200048070ff */
[----:B------:R-:W-:Y:S01]  /*c920*/  @!P3 STG.E.U8 desc[UR18][R26.64+0x9], R221 ;  /* 0x000009dd1a00b986 */ /* 0x000fe2000c101112 */
[----:B------:R-:W-:-:S03]  /*c930*/  ISETP.LT.OR P3, PT, R34, 0x19, !P1 ;  /* 0x000000192200780c */ /* 0x000fc60004f61670 */
[----:B------:R0:W-:Y:S01]  /*c940*/  @!P2 STG.E.U8 desc[UR18][R24.64+0x10], R29 ;  /* 0x0000101d1800a986 */ /* 0x0001e2000c101112 */
[----:B------:R-:W-:-:S03]  /*c950*/  ISETP.LT.OR P2, PT, R34, 0x21, !P1 ;  /* 0x000000212200780c */ /* 0x000fc60004f41670 */
[----:B------:R-:W-:Y:S01]  /*c960*/  @!P4 STG.E.U8 desc[UR18][R24.64+0x11], R219 ;  /* 0x000011db1800c986 */ /* 0x000fe2000c101112 */
[----:B------:R-:W-:-:S03]  /*c970*/  ISETP.LT.OR P4, PT, R34, 0x1a, !P1 ;  /* 0x0000001a2200780c */ /* 0x000fc60004f81670 */
[----:B------:R1:W-:Y:S01]  /*c980*/  @!P5 STG.E.U8 desc[UR18][R26.64+0x10], R31 ;  /* 0x0000101f1a00d986 */ /* 0x0003e2000c101112 */
[----:B------:R-:W-:-:S03]  /*c990*/  ISETP.LT.OR P5, PT, R34, 0x19, !P0 ;  /* 0x000000192200780c */ /* 0x000fc600047a1670 */
[----:B------:R-:W-:Y:S01]  /*c9a0*/  @!P6 STG.E.U8 desc[UR18][R26.64+0x11], R217 ;  /* 0x000011d91a00e986 */ /* 0x000fe2000c101112 */
[----:B------:R-:W-:Y:S01]  /*c9b0*/  ISETP.LT.OR P6, PT, R34, 0x1a, !P0 ;  /* 0x0000001a2200780c */ /* 0x000fe200047c1670 */
[----:B------:R-:W-:Y:S01]  /*c9c0*/  FMUL R212, R212, UR24 ;  /* 0x00000018d4d47c20 */ /* 0x000fe20008400000 */
[----:B0-----:R-:W-:Y:S01]  /*c9d0*/  F2FP.SATFINITE.E4M3.F32.PACK_AB_MERGE_C R29, RZ, R216, RZ ;  /* 0x000000d8ff1d723e */ /* 0x001fe200048070ff */
[----:B------:R-:W-:Y:S01]  /*c9e0*/  FMUL R211, R211, UR24 ;  /* 0x00000018d3d37c20 */ /* 0x000fe20008400000 */
[----:B------:R-:W-:Y:S01]  /*c9f0*/  F2FP.SATFINITE.E4M3.F32.PACK_AB_MERGE_C R215, RZ, R215, RZ ;  /* 0x000000d7ffd7723e */ /* 0x000fe200048070ff */
[----:B------:R-:W-:Y:S01]  /*ca00*/  FMUL R210, R210, UR24 ;  /* 0x00000018d2d27c20 */ /* 0x000fe20008400000 */
[----:B------:R-:W-:Y:S01]  /*ca10*/  F2FP.SATFINITE.E4M3.F32.PACK_AB_MERGE_C R213, RZ, R213, RZ ;  /* 0x000000d5ffd5723e */ /* 0x000fe200048070ff */
[----:B------:R-:W-:Y:S01]  /*ca20*/  FMUL R209, R209, UR24 ;  /* 0x00000018d1d17c20 */ /* 0x000fe20008400000 */
[----:B-1----:R-:W-:Y:S01]  /*ca30*/  F2FP.SATFINITE.E4M3.F32.PACK_AB_MERGE_C R31, RZ, R214, RZ ;  /* 0x000000d6ff1f723e */ /* 0x002fe200048070ff */
[----:B------:R-:W-:Y:S01]  /*ca40*/  FMUL R208, R208, UR24 ;  /* 0x00000018d0d07c20 */ /* 0x000fe20008400000 */
[----:B------:R-:W-:Y:S01]  /*ca50*/  F2FP.SATFINITE.E4M3.F32.PACK_AB_MERGE_C R33, RZ, R212, RZ ;  /* 0x000000d4ff21723e */ /* 0x000fe200048070ff */
[----:B------:R0:W-:Y:S01]  /*ca60*/  @!P3 STG.E.U8 desc[UR18][R24.64+0x18], R29 ;  /* 0x0000181d1800b986 */ /* 0x0001e2000c101112 */
[----:B------:R-:W-:-:S03]  /*ca70*/  ISETP.LT.OR P3, PT, R34, 0x22, !P1 ;  /* 0x000000222200780c */ /* 0x000fc60004f61670 */
[----:B------:R-:W-:Y:S01]  /*ca80*/  @!P4 STG.E.U8 desc[UR18][R24.64+0x19], R215 ;  /* 0x000019d71800c986 */ /* 0x000fe2000c101112 */
[----:B------:R-:W-:-:S03]  /*ca90*/  ISETP.LT.OR P4, PT, R34, 0x22, !P0 ;  /* 0x000000222200780c */ /* 0x000fc60004781670 */
[----:B------:R1:W-:Y:S01]  /*caa0*/  @!P5 STG.E.U8 desc[UR18][R26.64+0x18], R31 ;  /* 0x0000181f1a00d986 */ /* 0x0003e2000c101112 */
[----:B------:R-:W-:-:S03]  /*cab0*/  ISETP.LT.OR P5, PT, R34, 0x29, !P1 ;  /* 0x000000292200780c */ /* 0x000fc60004fa1670 */
[----:B------:R-:W-:Y:S01]  /*cac0*/  @!P6 STG.E.U8 desc[UR18][R26.64+0x19], R213 ;  /* 0x000019d51a00e986 */ /* 0x000fe2000c101112 */
[----:B------:R-:W-:-:S03]  /*cad0*/  ISETP.LT.OR P6, PT, R34, 0x2a, !P1 ;  /* 0x0000002a2200780c */ /* 0x000fc60004fc1670 */
[----:B------:R-:W-:Y:S01]  /*cae0*/  @!P2 STG.E.U8 desc[UR18][R24.64+0x20], R33 ;  /* 0x000020211800a986 */ /* 0x000fe2000c101112 */
[----:B------:R-:W-:Y:S01]  /*caf0*/  ISETP.LT.OR P2, PT, R34, 0x21, !P0 ;  /* 0x000000212200780c */ /* 0x000fe20004741670 */
[----:B------:R-:W-:Y:S01]  /*cb00*/  FMUL R207, R207, UR24 ;  /* 0x00000018cfcf7c20 */ /* 0x000fe20008400000 */
[----:B------:R-:W-:Y:S01]  /*cb10*/  F2FP.SATFINITE.E4M3.F32.PACK_AB_MERGE_C R211, RZ, R211, RZ ;  /* 0x000000d3ffd3723e */ /* 0x000fe200048070ff */
[----:B------:R-:W-:Y:S01]  /*cb20*/  FMUL R206, R206, UR24 ;  /* 0x00000018cece7c20 */ /* 0x000fe20008400000 */
[----:B0-----:R-:W-:Y:S01]  /*cb30*/  F2FP.SATFINITE.E4M3.F32.PACK_AB_MERGE_C R29, RZ, R210, RZ ;  /* 0x000000d2ff1d723e */ /* 0x001fe200048070ff */
[----:B------:R-:W-:Y:S01]  /*cb40*/  FMUL R205, R205, UR24 ;  /* 0x00000018cdcd7c20 */ /* 0x000fe20008400000 */
[----:B------:R-:W-:Y:S01]  /*cb50*/  F2FP.SATFINITE.E4M3.F32.PACK_AB_MERGE_C R209, RZ, R209, RZ ;  /* 0x000000d1ffd1723e */ /* 0x000fe200048070ff */
[----:B------:R-:W-:Y:S01]  /*cb60*/  FMUL R204, R204, UR24 ;  /* 0x00000018cccc7c20 */ /* 0x000fe20008400000 */
[----:B-1----:R-:W-:Y:S01]  /*cb70*/  F2FP.SATFINITE.E4M3.F32.PACK_AB_MERGE_C R31, RZ, R208, RZ ;  /* 0x000000d0ff1f723e */ /* 0x002fe200048070ff */
        /* <DEDUP_REMOVED lines=244> */
[----:B------:R-:W-:Y:S01]  /*dac0*/  @!P2 STG.E.U8 desc[UR18][R26.64+0x98], R29 ;  /* 0x0000981d1a00a986 */ /* 0x000fe2000c101112 */
[----:B------:R-:W-:-:S03]  /*dad0*/  ISETP.LT.OR P2, PT, R34, 0xa9, !P0 ;  /* 0x000000a92200780c */ /* 0x000fc60004741670 */
[----:B------:R0:W-:Y:S01]  /*dae0*/  @!P4 STG.E.U8 desc[UR18][R26.64+0x99], R21 ;  /* 0x000099151a00c986 */ /* 0x0001e2000c101112 */
[----:B------:R-:W-:-:S03]  /*daf0*/  ISETP.LT.OR P4, PT, R34, 0xa2, !P0 ;  /* 0x000000a22200780c */ /* 0x000fc60004781670 */
[----:B------:R-:W-:Y:S01]  /*db00*/  @!P5 STG.E.U8 desc[UR18][R24.64+0xa0], R31 ;  /* 0x0000a01f1800d986 */ /* 0x000fe2000c101112 */
[----:B------:R-:W-:-:S03]  /*db10*/  ISETP.LT.OR P5, PT, R34, 0xa9, !P1 ;  /* 0x000000a92200780c */ /* 0x000fc60004fa1670 */
[----:B------:R1:W-:Y:S01]  /*db20*/  @!P6 STG.E.U8 desc[UR18][R24.64+0xa1], R19 ;  /* 0x0000a1131800e986 */ /* 0x0003e2000c101112 */
        /* <DEDUP_REMOVED lines=8> */
[----:B------:R-:W-:Y:S01]  /*dbb0*/  F2FP.SATFINITE.E4M3.F32.PACK_AB_MERGE_C R23, RZ, R14, RZ ;  /* 0x0000000eff17723e */ /* 0x000fe200048070ff */
[----:B------:R-:W-:Y:S01]  /*dbc0*/  FMUL R9, R9, UR24 ;  /* 0x0000001809097c20 */ /* 0x000fe20008400000 */
[----:B------:R-:W-:Y:S01]  /*dbd0*/  FMUL R10, R10, UR24 ;  /* 0x000000180a0a7c20 */ /* 0x000fe20008400000 */
[----:B-1----:R-:W-:Y:S01]  /*dbe0*/  F2FP.SATFINITE.E4M3.F32.PACK_AB_MERGE_C R19, RZ, R16, RZ ;  /* 0x00000010ff13723e */ /* 0x002fe200048070ff */
[----:B------:R-:W-:Y:S01]  /*dbf0*/  @!P3 STG.E.U8 desc[UR18][R26.64+0xa0], R21 ;  /* 0x0000a0151a00b986 */ /* 0x000fe2000c101112 */
[----:B------:R-:W-:-:S03]  /*dc00*/  ISETP.LT.OR P3, PT, R34, 0xaa, !P0 ;  /* 0x000000aa2200780c */ /* 0x000fc60004761670 */
[----:B------:R-:W-:Y:S01]  /*dc10*/  @!P4 STG.E.U8 desc[UR18][R26.64+0xa1], R17 ;  /* 0x0000a1111a00c986 */ /* 0x000fe2000c101112 */
[----:B------:R-:W-:-:S03]  /*dc20*/  ISETP.LT.OR P4, PT, R34, 0xb2, !P1 ;  /* 0x000000b22200780c */ /* 0x000fc60004f81670 */
[----:B------:R-:W-:Y:S04]  /*dc30*/  @!P5 STG.E.U8 desc[UR18][R24.64+0xa8], R19 ;  /* 0x0000a8131800d986 */ /* 0x000fe8000c101112 */
[----:B------:R0:W-:Y:S01]  /*dc40*/  @!P6 STG.E.U8 desc[UR18][R24.64+0xa9], R15 ;  /* 0x0000a90f1800e986 */ /* 0x0001e2000c101112 */
[----:B------:R-:W-:-:S03]  /*dc50*/  ISETP.LT.OR P6, PT, R34, 0xb2, !P0 ;  /* 0x000000b22200780c */ /* 0x000fc600047c1670 */
[----:B------:R-:W-:Y:S01]  /*dc60*/  @!P2 STG.E.U8 desc[UR18][R26.64+0xa8], R23 ;  /* 0x0000a8171a00a986 */ /* 0x000fe2000c101112 */
[C---:B------:R-:W-:Y:S02]  /*dc70*/  ISETP.LT.OR P2, PT, R34.reuse, 0xb1, !P1 ;  /* 0x000000b12200780c */ /* 0x040fe40004f41670 */
[----:B------:R-:W-:Y:S01]  /*dc80*/  ISETP.LT.OR P5, PT, R34, 0xb1, !P0 ;  /* 0x000000b12200780c */ /* 0x000fe200047a1670 */
[----:B------:R-:W-:Y:S01]  /*dc90*/  FMUL R8, R8, UR24 ;  /* 0x0000001808087c20 */ /* 0x000fe20008400000 */
[----:B------:R-:W-:Y:S01]  /*dca0*/  F2FP.SATFINITE.E4M3.F32.PACK_AB_MERGE_C R13, RZ, R13, RZ ;  /* 0x0000000dff0d723e */ /* 0x000fe200048070ff */
[----:B------:R-:W-:Y:S01]  /*dcb0*/  FMUL R7, R7, UR24 ;  /* 0x0000001807077c20 */ /* 0x000fe20008400000 */
[----:B------:R-:W-:Y:S01]  /*dcc0*/  F2FP.SATFINITE.E4M3.F32.PACK_AB_MERGE_C R11, RZ, R11, RZ ;  /* 0x0000000bff0b723e */ /* 0x000fe200048070ff */
[----:B-----5:R-:W-:Y:S01]  /*dcd0*/  FMUL R5, R5, UR24 ;  /* 0x0000001805057c20 */ /* 0x020fe20008400000 */
[----:B0-----:R-:W-:Y:S01]  /*dce0*/  F2FP.SATFINITE.E4M3.F32.PACK_AB_MERGE_C R15, RZ, R12, RZ ;  /* 0x0000000cff0f723e */ /* 0x001fe200048070ff */
[----:B------:R-:W4:Y:S01]  /*dcf0*/  LDL.LU R222, [R1+0x18] ;  /* 0x0000180001de7983 */ /* 0x000f220000300800 */
[----:B------:R-:W-:-:S03]  /*dd00*/  F2FP.SATFINITE.E4M3.F32.PACK_AB_MERGE_C R9, RZ, R9, RZ ;  /* 0x00000009ff09723e */ /* 0x000fc600048070ff */
[----:B------:R-:W-:Y:S01]  /*dd10*/  @!P3 STG.E.U8 desc[UR18][R26.64+0xa9], R13 ;  /* 0x0000a90d1a00b986 */ /* 0x000fe2000c101112 */
[----:B------:R-:W-:Y:S02]  /*dd20*/  F2FP.SATFINITE.E4M3.F32.PACK_AB_MERGE_C R17, RZ, R10, RZ ;  /* 0x0000000aff11723e */ /* 0x000fe400048070ff */
[C---:B------:R-:W-:Y:S01]  /*dd30*/  ISETP.LT.OR P3, PT, R34.reuse, 0xb9, !P1 ;  /* 0x000000b92200780c */ /* 0x040fe20004f61670 */
[----:B------:R-:W-:Y:S04]  /*dd40*/  @!P2 STG.E.U8 desc[UR18][R24.64+0xb0], R15 ;  /* 0x0000b00f1800a986 */ /* 0x000fe8000c101112 */
[----:B------:R0:W-:Y:S01]  /*dd50*/  @!P4 STG.E.U8 desc[UR18][R24.64+0xb1], R11 ;  /* 0x0000b10b1800c986 */ /* 0x0001e2000c101112 */
[----:B------:R-:W-:-:S03]  /*dd60*/  ISETP.LT.OR P4, PT, R34, 0xba, !P1 ;  /* 0x000000ba2200780c */ /* 0x000fc60004f81670 */
[----:B------:R1:W-:Y:S01]  /*dd70*/  @!P6 STG.E.U8 desc[UR18][R26.64+0xb1], R9 ;  /* 0x0000b1091a00e986 */ /* 0x0003e2000c101112 */
[----:B------:R-:W-:-:S03]  /*dd80*/  ISETP.LT.OR P6, PT, R34, 0xba, !P0 ;  /* 0x000000ba2200780c */ /* 0x000fc600047c1670 */
[----:B------:R-:W-:Y:S01]  /*dd90*/  @!P5 STG.E.U8 desc[UR18][R26.64+0xb0], R17 ;  /* 0x0000b0111a00d986 */ /* 0x000fe2000c101112 */
[----:B------:R-:W-:Y:S01]  /*dda0*/  ISETP.LT.OR P5, PT, R34, 0xb9, !P0 ;  /* 0x000000b92200780c */ /* 0x000fe200047a1670 */
[----:B------:R-:W-:Y:S01]  /*ddb0*/  FMUL R6, R6, UR24 ;  /* 0x0000001806067c20 */ /* 0x000fe20008400000 */
[----:B------:R-:W-:Y:S01]  /*ddc0*/  F2FP.SATFINITE.E4M3.F32.PACK_AB_MERGE_C R7, RZ, R7, RZ ;  /* 0x00000007ff07723e */ /* 0x000fe200048070ff */
[----:B------:R-:W4:Y:S01]  /*ddd0*/  LDL.LU R223, [R1+0x14] ;  /* 0x0000140001df7983 */ /* 0x000f220000300800 */
[----:B0-----:R-:W-:Y:S01]  /*dde0*/  F2FP.SATFINITE.E4M3.F32.PACK_AB_MERGE_C R11, RZ, R8, RZ ;  /* 0x00000008ff0b723e */ /* 0x001fe200048070ff */
[----:B------:R-:W-:Y:S01]  /*ddf0*/  FMUL R4, R4, UR24 ;  /* 0x0000001804047c20 */ /* 0x000fe20008400000 */
[----:B------:R-:W-:Y:S01]  /*de00*/  F2FP.SATFINITE.E4M3.F32.PACK_AB_MERGE_C R5, RZ, R5, RZ ;  /* 0x00000005ff05723e */ /* 0x000fe200048070ff */
[----:B------:R-:W4:Y:S01]  /*de10*/  LDL.LU R220, [R1+0x10] ;  /* 0x0000100001dc7983 */ /* 0x000f220000300800 */
[----:B------:R-:W-:Y:S01]  /*de20*/  FMUL R3, R3, UR24 ;  /* 0x0000001803037c20 */ /* 0x000fe20008400000 */
[----:B-1----:R-:W-:-:S02]  /*de30*/  F2FP.SATFINITE.E4M3.F32.PACK_AB_MERGE_C R9, RZ, R6, RZ ;  /* 0x00000006ff09723e */ /* 0x002fc400048070ff */
[----:B------:R-:W-:Y:S01]  /*de40*/  @!P3 STG.E.U8 desc[UR18][R24.64+0xb8], R11 ;  /* 0x0000b80b1800b986 */ /* 0x000fe2000c101112 */
[----:B------:R-:W-:Y:S01]  /*de50*/  F2FP.SATFINITE.E4M3.F32.PACK_AB_MERGE_C R13, RZ, R4, RZ ;  /* 0x00000004ff0d723e */ /* 0x000fe200048070ff */
[----:B------:R-:W-:Y:S02]  /*de60*/  FMUL R0, R0, UR24 ;  /* 0x0000001800007c20 */ /* 0x000fe40008400000 */
[----:B------:R-:W-:Y:S01]  /*de70*/  @!P4 STG.E.U8 desc[UR18][R24.64+0xb9], R7 ;  /* 0x0000b9071800c986 */ /* 0x000fe2000c101112 */
[----:B---3--:R-:W-:Y:S01]  /*de80*/  FMUL R4, R225, UR24 ;  /* 0x00000018e1047c20 */ /* 0x008fe20008400000 */
[----:B------:R-:W-:Y:S02]  /*de90*/  FMUL R2, R2, UR24 ;  /* 0x0000001802027c20 */ /* 0x000fe40008400000 */
[----:B------:R0:W-:Y:S04]  /*dea0*/  @!P6 STG.E.U8 desc[UR18][R26.64+0xb9], R5 ;  /* 0x0000b9051a00e986 */ /* 0x0001e8000c101112 */
[----:B------:R-:W3:Y:S04]  /*deb0*/  LDL.LU R225, [R1+0x1c] ;  /* 0x00001c0001e17983 */ /* 0x000ee80000300800 */
[----:B------:R1:W-:Y:S01]  /*dec0*/  @!P5 STG.E.U8 desc[UR18][R26.64+0xb8], R9 ;  /* 0x0000b8091a00d986 */ /* 0x0003e2000c101112 */
[----:B0-----:R-:W-:Y:S01]  /*ded0*/  F2FP.SATFINITE.E4M3.F32.PACK_AB_MERGE_C R5, RZ, R3, RZ ;  /* 0x00000003ff05723e */ /* 0x001fe200048070ff */
[----:B--2---:R-:W-:-:S02]  /*dee0*/  FMUL R3, R224, UR24 ;  /* 0x00000018e0037c20 */ /* 0x004fc40008400000 */
[----:B------:R-:W2:Y:S01]  /*def0*/  LDL.LU R224, [R1+0x20] ;  /* 0x0000200001e07983 */ /* 0x000ea20000300800 */
[----:B------:R-:W-:Y:S01]  /*df00*/  F2FP.SATFINITE.E4M3.F32.PACK_AB_MERGE_C R7, RZ, R2, RZ ;  /* 0x00000002ff07723e */ /* 0x000fe200048070ff */
[----:B------:R-:W-:Y:S02]  /*df10*/  FMUL R2, R227, UR24 ;  /* 0x00000018e3027c20 */ /* 0x000fe40008400000 */
[----:B------:R-:W2:Y:S01]  /*df20*/  LDL.LU R218, [R1+0x24] ;  /* 0x0000240001da7983 */ /* 0x000ea20000300800 */
[----:B-1----:R-:W-:Y:S01]  /*df30*/  F2FP.SATFINITE.E4M3.F32.PACK_AB_MERGE_C R9, RZ, R0, RZ ;  /* 0x00000000ff09723e */ /* 0x002fe200048070ff */
[----:B----4-:R-:W-:Y:S02]  /*df40*/  FMUL R0, R226, UR24 ;  /* 0x00000018e2007c20 */ /* 0x010fe40008400000 */
[----:B------:R-:W4:Y:S04]  /*df50*/  LDL.LU R226, [R1+0x28] ;  /* 0x0000280001e27983 */ /* 0x000f280000300800 */
[----:B------:R-:W4:Y:S01]  /*df60*/  LDL.LU R227, [R1+0x2c] ;  /* 0x00002c0001e37983 */ /* 0x000f220000300800 */
[----:B------:R-:W-:-:S02]  /*df70*/  ISETP.LT.OR P2, PT, R34, 0xc1, !P1 ;  /* 0x000000c12200780c */ /* 0x000fc40004f41670 */
[C---:B------:R-:W-:Y:S02]  /*df80*/  ISETP.LT.OR P3, PT, R34.reuse, 0xc2, !P1 ;  /* 0x000000c22200780c */ /* 0x040fe40004f61670 */
[C---:B------:R-:W-:Y:S02]  /*df90*/  ISETP.LT.OR P4, PT, R34.reuse, 0xc2, !P0 ;  /* 0x000000c22200780c */ /* 0x040fe40004781670 */
[----:B------:R-:W-:-:S07]  /*dfa0*/  ISETP.LT.OR P6, PT, R34, 0xca, !P1 ;  /* 0x000000ca2200780c */ /* 0x000fce0004fc1670 */
[----:B------:R0:W-:Y:S01]  /*dfb0*/  @!P2 STG.E.U8 desc[UR18][R24.64+0xc0], R13 ;  /* 0x0000c00d1800a986 */ /* 0x0001e2000c101112 */
[C---:B------:R-:W-:Y:S02]  /*dfc0*/  ISETP.LT.OR P2, PT, R34.reuse, 0xc1, !P0 ;  /* 0x000000c12200780c */ /* 0x040fe40004741670 */
[C---:B------:R-:W-:Y:S01]  /*dfd0*/  ISETP.LT.OR P5, PT, R34.reuse, 0xc9, !P1 ;  /* 0x000000c92200780c */ /* 0x040fe20004fa1670 */
[----:B------:R1:W-:Y:S01]  /*dfe0*/  @!P3 STG.E.U8 desc[UR18][R24.64+0xc1], R5 ;  /* 0x0000c1051800b986 */ /* 0x0003e2000c101112 */
[----:B------:R-:W-:-:S03]  /*dff0*/  ISETP.LT.OR P3, PT, R34, 0xc9, !P0 ;  /* 0x000000c92200780c */ /* 0x000fc60004761670 */
[----:B------:R-:W-:Y:S01]  /*e000*/  @!P4 STG.E.U8 desc[UR18][R26.64+0xc1], R9 ;  /* 0x0000c1091a00c986 */ /* 0x000fe2000c101112 */
[----:B------:R-:W-:Y:S02]  /*e010*/  ISETP.LT.OR P4, PT, R34, 0xca, !P0 ;  /* 0x000000ca2200780c */ /* 0x000fe40004781670 */
[----:B0-----:R-:W-:Y:S02]  /*e020*/  F2FP.SATFINITE.E4M3.F32.PACK_AB_MERGE_C R13, RZ, R3, RZ ;  /* 0x00000003ff0d723e */ /* 0x001fe400048070ff */
[----:B-1----:R-:W-:Y:S01]  /*e030*/  F2FP.SATFINITE.E4M3.F32.PACK_AB_MERGE_C R5, RZ, R0, RZ ;  /* 0x00000000ff05723e */ /* 0x002fe200048070ff */
[----:B------:R0:W-:Y:S01]  /*e040*/  @!P2 STG.E.U8 desc[UR18][R26.64+0xc0], R7 ;  /* 0x0000c0071a00a986 */ /* 0x0001e2000c101112 */
[----:B------:R-:W-:-:S03]  /*e050*/  F2FP.SATFINITE.E4M3.F32.PACK_AB_MERGE_C R11, RZ, R4, RZ ;  /* 0x00000004ff0b723e */ /* 0x000fc600048070ff */
[----:B------:R1:W-:Y:S04]  /*e060*/  @!P6 STG.E.U8 desc[UR18][R24.64+0xc9], R13 ;  /* 0x0000c90d1800e986 */ /* 0x0003e8000c101112 */
[----:B------:R-:W-:Y:S01]  /*e070*/  @!P5 STG.E.U8 desc[UR18][R24.64+0xc8], R11 ;  /* 0x0000c80b1800d986 */ /* 0x000fe2000c101112 */
[----:B0-----:R-:W-:-:S03]  /*e080*/  F2FP.SATFINITE.E4M3.F32.PACK_AB_MERGE_C R7, RZ, R2, RZ ;  /* 0x00000002ff07723e */ /* 0x001fc600048070ff */
[----:B------:R0:W-:Y:S04]  /*e090*/  @!P3 STG.E.U8 desc[UR18][R26.64+0xc8], R5 ;  /* 0x0000c8051a00b986 */ /* 0x0001e8000c101112 */
[----:B------:R2:W-:Y:S01]  /*e0a0*/  @!P4 STG.E.U8 desc[UR18][R26.64+0xc9], R7 ;  /* 0x0000c9071a00c986 */ /* 0x0005e2000c101112 */
[----:B------:R-:W-:-:S05]  /*e0b0*/  FMUL R0, R222, UR24 ;  /* 0x00000018de007c20 */ /* 0x000fca0008400000 */
[----:B-1----:R-:W-:Y:S01]  /*e0c0*/  F2FP.SATFINITE.E4M3.F32.PACK_AB_MERGE_C R13, RZ, R0, RZ ;  /* 0x00000000ff0d723e */ /* 0x002fe200048070ff */
[----:B------:R-:W-:Y:S01]  /*e0d0*/  FMUL R4, R223, UR24 ;  /* 0x00000018df047c20 */ /* 0x000fe20008400000 */
[----:B------:R-:W-:Y:S02]  /*e0e0*/  FMUL R3, R220, UR24 ;  /* 0x00000018dc037c20 */ /* 0x000fe40008400000 */
[----:B------:R-:W4:Y:S04]  /*e0f0*/  LDL.LU R220, [R1+0x30] ;  /* 0x0000300001dc7983 */ /* 0x000f280000300800 */
[----:B------:R-:W4:Y:S04]  /*e100*/  LDL.LU R223, [R1+0x34] ;  /* 0x0000340001df7983 */ /* 0x000f280000300800 */
[----:B------:R-:W4:Y:S01]  /*e110*/  LDL.LU R222, [R1+0x38] ;  /* 0x0000380001de7983 */ /* 0x000f220000300800 */
[----:B---3--:R-:W-:-:S03]  /*e120*/  FMUL R0, R225, UR24 ;  /* 0x00000018e1007c20 */ /* 0x008fc60008400000 */
[----:B------:R-:W3:Y:S02]  /*e130*/  LDL.LU R225, [R1+0x3c] ;  /* 0x00003c0001e17983 */ /* 0x000ee40000300800 */
[----:B0-----:R-:W-:Y:S01]  /*e140*/  F2FP.SATFINITE.E4M3.F32.PACK_AB_MERGE_C R5, RZ, R0, RZ ;  /* 0x00000000ff05723e */ /* 0x001fe200048070ff */
[----:B--2---:R-:W-:Y:S02]  /*e150*/  FMUL R2, R224, UR24 ;  /* 0x00000018e0027c20 */ /* 0x004fe40008400000 */
[----:B------:R-:W2:Y:S03]  /*e160*/  LDL.LU R224, [R1+0x40] ;  /* 0x0000400001e07983 */ /* 0x000ea60000300800 */
[----:B------:R-:W-:Y:S01]  /*e170*/  F2FP.SATFINITE.E4M3.F32.PACK_AB_MERGE_C R7, RZ, R2, RZ ;  /* 0x00000002ff07723e */ /* 0x000fe200048070ff */
[----:B----4-:R-:W-:Y:S02]  /*e180*/  FMUL R0, R226, UR24 ;  /* 0x00000018e2007c20 */ /* 0x010fe40008400000 */
[----:B------:R-:W4:Y:S01]  /*e190*/  LDL.LU R226, [R1+0x44] ;  /* 0x0000440001e27983 */ /* 0x000f220000300800 */
[----:B------:R-:W-:-:S03]  /*e1a0*/  FMUL R2, R227, UR24 ;  /* 0x00000018e3027c20 */ /* 0x000fc60008400000 */
[----:B------:R-:W4:Y:S01]  /*e1b0*/  LDL.LU R227, [R1+0x48] ;  /* 0x0000480001e37983 */ /* 0x000f220000300800 */
[C---:B------:R-:W-:Y:S02]  /*e1c0*/  ISETP.LT.OR P5, PT, R34.reuse, 0xd1, !P1 ;  /* 0x000000d12200780c */ /* 0x040fe40004fa1670 */
[C---:B------:R-:W-:Y:S01]  /*e1d0*/  ISETP.LT.OR P6, PT, R34.reuse, 0xd2, !P1 ;  /* 0x000000d22200780c */ /* 0x040fe20004fc1670 */
[----:B------:R-:W4:Y:S01]  /*e1e0*/  LDL.LU R221, [R1+0x4c] ;  /* 0x00004c0001dd7983 */ /* 0x000f220000300800 */
[C---:B------:R-:W-:Y:S02]  /*e1f0*/  ISETP.LT.OR P2, PT, R34.reuse, 0xd1, !P0 ;  /* 0x000000d12200780c */ /* 0x040fe40004741670 */
[----:B------:R-:W-:Y:S02]  /*e200*/  F2FP.SATFINITE.E4M3.F32.PACK_AB_MERGE_C R9, RZ, R3, RZ ;  /* 0x00000003ff09723e */ /* 0x000fe400048070ff */
[----:B------:R-:W-:Y:S02]  /*e210*/  F2FP.SATFINITE.E4M3.F32.PACK_AB_MERGE_C R11, RZ, R4, RZ ;  /* 0x00000004ff0b723e */ /* 0x000fe400048070ff */
[----:B------:R-:W-:-:S03]  /*e220*/  ISETP.LT.OR P3, PT, R34, 0xd2, !P0 ;  /* 0x000000d22200780c */ /* 0x000fc60004761670 */
[----:B------:R-:W-:Y:S01]  /*e230*/  @!P5 STG.E.U8 desc[UR18][R24.64+0xd0], R9 ;  /* 0x0000d0091800d986 */ /* 0x000fe2000c101112 */
[----:B------:R-:W-:-:S03]  /*e240*/  ISETP.LT.OR P4, PT, R34, 0xd9, !P0 ;  /* 0x000000d92200780c */ /* 0x000fc60004781670 */
[----:B------:R0:W-:Y:S01]  /*e250*/  @!P6 STG.E.U8 desc[UR18][R24.64+0xd1], R11 ;  /* 0x0000d10b1800e986 */ /* 0x0001e2000c101112 */
[----:B------:R-:W-:-:S03]  /*e260*/  ISETP.LT.OR P6, PT, R34, 0xda, !P1 ;  /* 0x000000da2200780c */ /* 0x000fc60004fc1670 */
[----:B------:R1:W-:Y:S01]  /*e270*/  @!P2 STG.E.U8 desc[UR18][R26.64+0xd0], R13 ;  /* 0x0000d00d1a00a986 */ /* 0x0003e2000c101112 */
[----:B------:R-:W-:Y:S01]  /*e280*/  ISETP.LT.OR P2, PT, R34, 0xd9, !P1 ;  /* 0x000000d92200780c */ /* 0x000fe20004f41670 */
[----:B------:R-:W-:Y:S02]  /*e290*/  FMUL R3, R218, UR24 ;  /* 0x00000018da037c20 */ /* 0x000fe40008400000 */
[----:B------:R-:W4:Y:S01]  /*e2a0*/  LDL.LU R218, [R1+0x50] ;  /* 0x0000500001da7983 */ /* 0x000f220000300800 */
[----:B0-----:R-:W-:-:S03]  /*e2b0*/  F2FP.SATFINITE.E4M3.F32.PACK_AB_MERGE_C R11, RZ, R0, RZ ;  /* 0x00000000ff0b723e */ /* 0x001fc600048070ff */
[----:B------:R0:W-:Y:S01]  /*e2c0*/  @!P3 STG.E.U8 desc[UR18][R26.64+0xd1], R5 ;  /* 0x0000d1051a00b986 */ /* 0x0001e2000c101112 */
[----:B------:R-:W-:Y:S02]  /*e2d0*/  F2FP.SATFINITE.E4M3.F32.PACK_AB_MERGE_C R9, RZ, R3, RZ ;  /* 0x00000003ff09723e */ /* 0x000fe400048070ff */
[----:B-1----:R-:W-:-:S03]  /*e2e0*/  F2FP.SATFINITE.E4M3.F32.PACK_AB_MERGE_C R13, RZ, R2, RZ ;  /* 0x00000002ff0d723e */ /* 0x002fc600048070ff */
[----:B------:R1:W-:Y:S04]  /*e2f0*/  @!P2 STG.E.U8 desc[UR18][R24.64+0xd8], R7 ;  /* 0x0000d8071800a986 */ /* 0x0003e8000c101112 */
[----:B------:R-:W-:Y:S04]  /*e300*/  @!P6 STG.E.U8 desc[UR18][R24.64+0xd9], R9 ;  /* 0x0000d9091800e986 */ /* 0x000fe8000c101112 */
[----:B------:R1:W-:Y:S01]  /*e310*/  @!P4 STG.E.U8 desc[UR18][R26.64+0xd8], R11 ;  /* 0x0000d80b1a00c986 */ /* 0x0003e2000c101112 */
[----:B------:R-:W-:-:S03]  /*e320*/  FMUL R0, R220, UR24 ;  /* 0x00000018dc007c20 */ /* 0x000fc60008400000 */
[----:B------:R-:W4:Y:S01]  /*e330*/  LDL.LU R220, [R1+0x54] ;  /* 0x0000540001dc7983 */ /* 0x000f220000300800 */
[----:B------:R-:W-:Y:S01]  /*e340*/  FMUL R2, R223, UR24 ;  /* 0x00000018df027c20 */ /* 0x000fe20008400000 */
[----:B0-----:R-:W-:Y:S02]  /*e350*/  F2FP.SATFINITE.E4M3.F32.PACK_AB_MERGE_C R5, RZ, R0, RZ ;  /* 0x00000000ff05723e */ /* 0x001fe400048070ff */
[----:B------:R-:W4:Y:S01]  /*e360*/  LDL.LU R223, [R1+0x58] ;  /* 0x0000580001df7983 */ /* 0x000f220000300800 */
[----:B------:R-:W-:-:S03]  /*e370*/  FMUL R3, R222, UR24 ;  /* 0x00000018de037c20 */ /* 0x000fc60008400000 */
[----:B------:R-:W4:Y:S01]  /*e380*/  LDL.LU R222, [R1+0x5c] ;  /* 0x00005c0001de7983 */ /* 0x000f220000300800 */
[----:B---3--:R-:W-:Y:S01]  /*e390*/  FMUL R0, R225, UR24 ;  /* 0x00000018e1007c20 */ /* 0x008fe20008400000 */
[----:B-1----:R-:W-:Y:S02]  /*e3a0*/  F2FP.SATFINITE.E4M3.F32.PACK_AB_MERGE_C R7, RZ, R2, RZ ;  /* 0x00000002ff07723e */ /* 0x002fe400048070ff */
[----:B------:R-:W3:Y:S02]  /*e3b0*/  LDL.LU R225, [R1+0x60] ;  /* 0x0000600001e17983 */ /* 0x000ee40000300800 */
[----:B------:R-:W-:Y:S01]  /*e3c0*/  F2FP.SATFINITE.E4M3.F32.PACK_AB_MERGE_C R11, RZ, R0, RZ ;  /* 0x00000000ff0b723e */ /* 0x000fe200048070ff */
[----:B--2---:R-:W-:Y:S02]  /*e3d0*/  FMUL R4, R224, UR24 ;  /* 0x00000018e0047c20 */ /* 0x004fe40008400000 */
[----:B------:R-:W2:Y:S01]  /*e3e0*/  LDL.LU R224, [R1+0x64] ;  /* 0x0000640001e07983 */ /* 0x000ea20000300800 */
[----:B----4-:R-:W-:-:S03]  /*e3f0*/  FMUL R0, R226, UR24 ;  /* 0x00000018e2007c20 */ /* 0x010fc60008400000 */
[----:B------:R-:W4:Y:S01]  /*e400*/  LDL.LU R226, [R1+0x68] ;  /* 0x0000680001e27983 */ /* 0x000f220000300800 */
[----:B------:R-:W-:-:S03]  /*e410*/  FMUL R2, R227, UR24 ;  /* 0x00000018e3027c20 */ /* 0x000fc60008400000 */
[----:B------:R-:W4:Y:S01]  /*e420*/  LDL.LU R227, [R1+0x6c] ;  /* 0x00006c0001e37983 */ /* 0x000f220000300800 */
[C---:B------:R-:W-:Y:S02]  /*e430*/  ISETP.LT.OR P5, PT, R34.reuse, 0xda, !P0 ;  /* 0x000000da2200780c */ /* 0x040fe400047a1670 */
[C---:B------:R-:W-:Y:S02]  /*e440*/  ISETP.LT.OR P2, PT, R34.reuse, 0xe1, !P1 ;  /* 0x000000e12200780c */ /* 0x040fe40004f41670 */
[C---:B------:R-:W-:Y:S02]  /*e450*/  ISETP.LT.OR P3, PT, R34.reuse, 0xe2, !P1 ;  /* 0x000000e22200780c */ /* 0x040fe40004f61670 */
[C---:B------:R-:W-:Y:S02]  /*e460*/  ISETP.LT.OR P4, PT, R34.reuse, 0xe1, !P0 ;  /* 0x000000e12200780c */ /* 0x040fe40004781670 */
[----:B------:R-:W-:-:S05]  /*e470*/  ISETP.LT.OR P6, PT, R34, 0xe9, !P1 ;  /* 0x000000e92200780c */ /* 0x000fca0004fc1670 */
[----:B------:R0:W-:Y:S01]  /*e480*/  @!P5 STG.E.U8 desc[UR18][R26.64+0xd9], R13 ;  /* 0x0000d90d1a00d986 */ /* 0x0001e2000c101112 */
[C---:B------:R-:W-:Y:S02]  /*e490*/  ISETP.LT.OR P5, PT, R34.reuse, 0xe2, !P0 ;  /* 0x000000e22200780c */ /* 0x040fe400047a1670 */
[----:B------:R-:W-:Y:S01]  /*e4a0*/  F2FP.SATFINITE.E4M3.F32.PACK_AB_MERGE_C R9, RZ, R3, RZ ;  /* 0x00000003ff09723e */ /* 0x000fe200048070ff */
[----:B------:R1:W-:Y:S01]  /*e4b0*/  @!P2 STG.E.U8 desc[UR18][R24.64+0xe0], R5 ;  /* 0x0000e0051800a986 */ /* 0x0003e2000c101112 */
[----:B------:R-:W-:-:S03]  /*e4c0*/  ISETP.LT.OR P2, PT, R34, 0xea, !P1 ;  /* 0x000000ea2200780c */ /* 0x000fc60004f41670 */
[----:B------:R1:W-:Y:S01]  /*e4d0*/  @!P3 STG.E.U8 desc[UR18][R24.64+0xe1], R7 ;  /* 0x0000e1071800b986 */ /* 0x0003e2000c101112 */
[----:B0-----:R-:W-:-:S03]  /*e4e0*/  F2FP.SATFINITE.E4M3.F32.PACK_AB_MERGE_C R13, RZ, R4, RZ ;  /* 0x00000004ff0d723e */ /* 0x001fc600048070ff */
[----:B------:R0:W-:Y:S01]  /*e4f0*/  @!P4 STG.E.U8 desc[UR18][R26.64+0xe0], R9 ;  /* 0x0000e0091a00c986 */ /* 0x0001e2000c101112 */
[C---:B------:R-:W-:Y:S02]  /*e500*/  ISETP.LT.OR P3, PT, R34.reuse, 0xe9, !P0 ;  /* 0x000000e92200780c */ /* 0x040fe40004761670 */
[----:B------:R-:W-:Y:S01]  /*e510*/  ISETP.LT.OR P4, PT, R34, 0xea, !P0 ;  /* 0x000000ea2200780c */ /* 0x000fe20004781670 */
[----:B------:R0:W-:Y:S01]  /*e520*/  @!P5 STG.E.U8 desc[UR18][R26.64+0xe1], R11 ;  /* 0x0000e10b1a00d986 */ /* 0x0001e2000c101112 */
[----:B-1----:R-:W-:-:S03]  /*e530*/  F2FP.SATFINITE.E4M3.F32.PACK_AB_MERGE_C R5, RZ, R0, RZ ;  /* 0x00000000ff05723e */ /* 0x002fc600048070ff */
[----:B------:R1:W-:Y:S01]  /*e540*/  @!P6 STG.E.U8 desc[UR18][R24.64+0xe8], R13 ;  /* 0x0000e80d1800e986 */ /* 0x0003e2000c101112 */
[----:B------:R-:W-:Y:S01]  /*e550*/  ISETP.LT.OR P6, PT, R34, 0xf1, !P1 ;  /* 0x000000f12200780c */ /* 0x000fe20004fc1670 */
[----:B------:R-:W-:Y:S01]  /*e560*/  FMUL R0, R221, UR24 ;  /* 0x00000018dd007c20 */ /* 0x000fe20008400000 */
[----:B------:R-:W-:Y:S01]  /*e570*/  FMUL R3, R218, UR24 ;  /* 0x00000018da037c20 */ /* 0x000fe20008400000 */
[----:B------:R-:W-:-:S03]  /*e580*/  F2FP.SATFINITE.E4M3.F32.PACK_AB_MERGE_C R7, RZ, R2, RZ ;  /* 0x00000002ff07723e */ /* 0x000fc600048070ff */
[----:B0-----:R-:W-:Y:S02]  /*e590*/  F2FP.SATFINITE.E4M3.F32.PACK_AB_MERGE_C R9, RZ, R0, RZ ;  /* 0x00000000ff09723e */ /* 0x001fe400048070ff */
[----:B------:R-:W-:Y:S01]  /*e5a0*/  F2FP.SATFINITE.E4M3.F32.PACK_AB_MERGE_C R3, RZ, R3, RZ ;  /* 0x00000003ff03723e */ /* 0x000fe200048070ff */
[----:B------:R-:W-:Y:S01]  /*e5b0*/  @!P2 STG.E.U8 desc[UR18][R24.64+0xe9], R5 ;  /* 0x0000e9051800a986 */ /* 0x000fe2000c101112 */
[C---:B------:R-:W-:Y:S02]  /*e5c0*/  ISETP.LT.OR P2, PT, R34.reuse, 0xf2, !P1 ;  /* 0x000000f22200780c */ /* 0x040fe40004f41670 */
[C---:B------:R-:W-:Y:S01]  /*e5d0*/  ISETP.LT.OR P5, PT, R34.reuse, 0xf1, !P0 ;  /* 0x000000f12200780c */ /* 0x040fe200047a1670 */
[----:B------:R0:W-:Y:S01]  /*e5e0*/  @!P3 STG.E.U8 desc[UR18][R26.64+0xe8], R7 ;  /* 0x0000e8071a00b986 */ /* 0x0001e2000c101112 */
[----:B------:R-:W-:-:S03]  /*e5f0*/  ISETP.LT.OR P3, PT, R34, 0xf9, !P1 ;  /* 0x000000f92200780c */ /* 0x000fc60004f61670 */
[----:B------:R0:W-:Y:S01]  /*e600*/  @!P4 STG.E.U8 desc[UR18][R26.64+0xe9], R9 ;  /* 0x0000e9091a00c986 */ /* 0x0001e2000c101112 */
[C---:B------:R-:W-:Y:S02]  /*e610*/  ISETP.LT.OR P4, PT, R34.reuse, 0xf2, !P0 ;  /* 0x000000f22200780c */ /* 0x040fe40004781670 */
[C---:B------:R-:W-:Y:S01]  /*e620*/  ISETP.LT.OR P1, PT, R34.reuse, 0xfa, !P1 ;  /* 0x000000fa2200780c */ /* 0x040fe20004f21670 */
[----:B------:R2:W-:Y:S01]  /*e630*/  @!P6 STG.E.U8 desc[UR18][R24.64+0xf0], R3 ;  /* 0x0000f0031800e986 */ /* 0x0005e2000c101112 */
[C---:B------:R-:W-:Y:S02]  /*e640*/  ISETP.LT.OR P6, PT, R34.reuse, 0xf9, !P0 ;  /* 0x000000f92200780c */ /* 0x040fe400047c1670 */
[----:B------:R-:W-:Y:S01]  /*e650*/  ISETP.LT.OR P0, PT, R34, 0xfa, !P0 ;  /* 0x000000fa2200780c */ /* 0x000fe20004701670 */
[----:B------:R-:W-:Y:S01]  /*e660*/  FMUL R4, R220, UR24 ;  /* 0x00000018dc047c20 */ /* 0x000fe20008400000 */
[----:B------:R-:W-:-:S04]  /*e670*/  FMUL R0, R223, UR24 ;  /* 0x00000018df007c20 */ /* 0x000fc80008400000 */
[----:B------:R-:W-:Y:S02]  /*e680*/  F2FP.SATFINITE.E4M3.F32.PACK_AB_MERGE_C R11, RZ, R4, RZ ;  /* 0x00000004ff0b723e */ /* 0x000fe400048070ff */
[----:B-1----:R-:W-:Y:S01]  /*e690*/  F2FP.SATFINITE.E4M3.F32.PACK_AB_MERGE_C R13, RZ, R0, RZ ;  /* 0x00000000ff0d723e */ /* 0x002fe200048070ff */
[----:B------:R-:W-:Y:S01]  /*e6a0*/  FMUL R0, R222, UR24 ;  /* 0x00000018de007c20 */ /* 0x000fe20008400000 */
[----:B---3--:R-:W-:-:S04]  /*e6b0*/  FMUL R2, R225, UR24 ;  /* 0x00000018e1027c20 */ /* 0x008fc80008400000 */
[----:B0-----:R-:W-:Y:S01]  /*e6c0*/  F2FP.SATFINITE.E4M3.F32.PACK_AB_MERGE_C R7, RZ, R0, RZ ;  /* 0x00000000ff07723e */ /* 0x001fe200048070ff */
[----:B------:R0:W-:Y:S01]  /*e6d0*/  @!P2 STG.E.U8 desc[UR18][R24.64+0xf1], R11 ;  /* 0x0000f10b1800a986 */ /* 0x0001e2000c101112 */
[----:B------:R-:W-:Y:S01]  /*e6e0*/  F2FP.SATFINITE.E4M3.F32.PACK_AB_MERGE_C R9, RZ, R2, RZ ;  /* 0x00000002ff09723e */ /* 0x000fe200048070ff */
[----:B--2---:R-:W-:Y:S01]  /*e6f0*/  FMUL R3, R224, UR24 ;  /* 0x00000018e0037c20 */ /* 0x004fe20008400000 */
[----:B----4-:R-:W-:Y:S01]  /*e700*/  FMUL R4, R226, UR24 ;  /* 0x00000018e2047c20 */ /* 0x010fe20008400000 */
[----:B------:R-:W-:-:S03]  /*e710*/  FMUL R5, R227, UR24 ;  /* 0x00000018e3057c20 */ /* 0x000fc60008400000 */
[----:B------:R-:W-:Y:S02]  /*e720*/  F2FP.SATFINITE.E4M3.F32.PACK_AB_MERGE_C R3, RZ, R3, RZ ;  /* 0x00000003ff03723e */ /* 0x000fe400048070ff */
[----:B------:R-:W-:Y:S02]  /*e730*/  F2FP.SATFINITE.E4M3.F32.PACK_AB_MERGE_C R15, RZ, R4, RZ ;  /* 0x00000004ff0f723e */ /* 0x000fe400048070ff */
[----:B------:R-:W-:Y:S01]  /*e740*/  F2FP.SATFINITE.E4M3.F32.PACK_AB_MERGE_C R5, RZ, R5, RZ ;  /* 0x00000005ff05723e */ /* 0x000fe200048070ff */
[----:B------:R0:W-:Y:S04]  /*e750*/  @!P5 STG.E.U8 desc[UR18][R26.64+0xf0], R13 ;  /* 0x0000f00d1a00d986 */ /* 0x0001e8000c101112 */
[----:B------:R0:W-:Y:S04]  /*e760*/  @!P4 STG.E.U8 desc[UR18][R26.64+0xf1], R7 ;  /* 0x0000f1071a00c986 */ /* 0x0001e8000c101112 */
[----:B------:R0:W-:Y:S04]  /*e770*/  @!P3 STG.E.U8 desc[UR18][R24.64+0xf8], R9 ;  /* 0x0000f8091800b986 */ /* 0x0001e8000c101112 */
[----:B------:R0:W-:Y:S04]  /*e780*/  @!P1 STG.E.U8 desc[UR18][R24.64+0xf9], R3 ;  /* 0x0000f90318009986 */ /* 0x0001e8000c101112 */
[----:B------:R0:W-:Y:S04]  /*e790*/  @!P6 STG.E.U8 desc[UR18][R26.64+0xf8], R15 ;  /* 0x0000f80f1a00e986 */ /* 0x0001e8000c101112 */
[----:B------:R0:W-:Y:S02]  /*e7a0*/  @!P0 STG.E.U8 desc[UR18][R26.64+0xf9], R5 ;  /* 0x0000f9051a008986 */ /* 0x0001e4000c101112 */
.L_x_292:
[----:B------:R-:W-:Y:S05]  /*e7b0*/  BSYNC B0 ;  /* 0x0000000000007941 */ /* 0x000fea0003800000 */
.L_x_34:
[----:B0-----:R-:W2:Y:S01]  /*e7c0*/  LDL.LU R5, [R1+0x78] ;  /* 0x0000780001057983 */ /* 0x001ea20000300800 */
[----:B-----5:R-:W-:Y:S01]  /*e7d0*/  IMAD.U32 R2, RZ, RZ, UR16 ;  /* 0x00000010ff027e24 */ /* 0x020fe2000f8e00ff */
[----:B------:R-:W-:Y:S02]  /*e7e0*/  ULDC.64 UR4, c[0x0][0x650] ;  /* 0x0001940000047ab9 */ /* 0x000fe40000000a00 */
[----:B------:R-:W3:Y:S01]  /*e7f0*/  LDL.LU R4, [R1+0x74] ;  /* 0x0000740001047983 */ /* 0x000ee20000300800 */
[----:B------:R-:W-:Y:S02]  /*e800*/  IMAD.U32 R3, RZ, RZ, UR17 ;  /* 0x00000011ff037e24 */ /* 0x000fe4000f8e00ff */
[----:B------:R-:W-:Y:S02]  /*e810*/  IMAD.U32 R3, RZ, RZ, UR7 ;  /* 0x00000007ff037e24 */ /* 0x000fe4000f8e00ff */
[----:B------:R-:W-:Y:S02]  /*e820*/  IMAD.MOV.U32 R6, RZ, RZ, -0x1 ;  /* 0xffffffffff067424 */ /* 0x000fe400078e00ff */
[----:B------:R-:W-:-:S04]  /*e830*/  IMAD.U32 R0, RZ, RZ, UR22 ;  /* 0x00000016ff007e24 */ /* 0x000fc8000f8e00ff */
[----:B------:R0:W-:Y:S02]  /*e840*/  SYNCS.ARRIVE.TRANS64.A1T0 RZ, [R0+UR27], RZ ;  /* 0x000000ff00ff79a7 */ /* 0x0001e4000810001b */
[----:B0-----:R-:W-:Y:S02]  /*e850*/  PRMT R0, RZ, 0x7610, R0 ;  /* 0x00007610ff007816 */ /* 0x001fe40000000000 */
[----:B--2---:R-:W-:-:S04]  /*e860*/  LEA R5, P0, R2, R5, 0x1 ;  /* 0x0000000502057211 */ /* 0x004fc800078008ff */
[----:B---3--:R-:W-:Y:S01]  /*e870*/  LEA.HI.X R4, R2, R4, R3, 0x1, P0 ;  /* 0x0000000402047211 */ /* 0x008fe200000f0c03 */
[----:B------:R-:W-:Y:S01]  /*e880*/  IMAD.MOV.U32 R2, RZ, RZ, -0x1 ;  /* 0xffffffffff027424 */ /* 0x000fe200078e00ff */
[----:B------:R0:W-:Y:S01]  /*e890*/  STL [R1+0x78], R5 ;  /* 0x0000780501007387 */ /* 0x0001e20000100800 */
[----:B------:R-:W-:Y:S01]  /*e8a0*/  IMAD.MOV.U32 R3, RZ, RZ, -0x1 ;  /* 0xffffffffff037424 */ /* 0x000fe200078e00ff */
[----:B------:R-:W-:Y:S02]  /*e8b0*/  ISETP.GE.U32.AND P0, PT, R5, UR4, PT ;  /* 0x0000000405007c0c */ /* 0x000fe4000bf06070 */
[----:B------:R0:W-:Y:S02]  /*e8c0*/  STL [R1+0x74], R4 ;  /* 0x0000740401007387 */ /* 0x0001e40000100800 */
[----:B------:R-:W-:Y:S02]  /*e8d0*/  ISETP.GE.U32.AND.EX P0, PT, R4, UR5, PT, P0 ;  /* 0x0000000504007c0c */ /* 0x000fe4000bf06100 */
[----:B------:R0:W-:Y:S04]  /*e8e0*/  STL [R1+0x7c], R6 ;  /* 0x00007c0601007387 */ /* 0x0001e80000100800 */
[----:B------:R0:W-:Y:S04]  /*e8f0*/  STL [R1+0x70], R2 ;  /* 0x0000700201007387 */ /* 0x0001e80000100800 */
[----:B------:R0:W-:Y:S03]  /*e900*/  STL [R1+0x80], R3 ;  /* 0x0000800301007387 */ /* 0x0001e60000100800 */
[----:B------:R-:W-:Y:S05]  /*e910*/  @P0 BRA `(.L_x_293) ;  /* 0x0000000400940947 */ /* 0x000fea0003800000 */
[----:B------:R-:W2:Y:S01]  /*e920*/  S2UR UR8, SR_CTAID.X ;  /* 0x00000000000879c3 */ /* 0x000ea20000002500 */
[----:B------:R-:W-:Y:S01]  /*e930*/  ULDC.64 UR4, c[0x0][0x628] ;  /* 0x00018a0000047ab9 */ /* 0x000fe20000000a00 */
[----:B------:R-:W-:Y:S01]  /*e940*/  ULDC UR6, c[0x0][0x150] ;  /* 0x0000540000067ab9 */ /* 0x000fe20000000800 */
[----:B------:R-:W-:Y:S01]  /*e950*/  ISETP.NE.U32.AND P0, PT, RZ, UR4, PT ;  /* 0x00000004ff007c0c */ /* 0x000fe2000bf05070 */
[----:B------:R-:W-:Y:S01]  /*e960*/  ULDC UR34, c[0x0][0x630] ;  /* 0x00018c0000227ab9 */ /* 0x000fe20000000800 */
[C---:B------:R-:W-:Y:S01]  /*e970*/  R2UR UR35, R5.reuse ;  /* 0x00000000052372ca */ /* 0x040fe200000e0000 */
[----:B------:R-:W-:Y:S01]  /*e980*/  ULDC UR37, c[0x0][0x154] ;  /* 0x0000550000257ab9 */ /* 0x000fe20000000800 */
[----:B------:R-:W-:Y:S01]  /*e990*/  ISETP.NE.AND.EX P0, PT, RZ, UR5, PT, P0 ;  /* 0x00000005ff007c0c */ /* 0x000fe2000bf05300 */
[----:B------:R-:W3:Y:S01]  /*e9a0*/  S2UR UR39, SR_CTAID.Y ;  /* 0x00000000002779c3 */ /* 0x000ee20000002600 */
[----:B------:R-:W-:Y:S02]  /*e9b0*/  R2UR UR36, R4 ;  /* 0x00000000042472ca */ /* 0x000fe400000e0000 */
[----:B------:R-:W-:-:S02]  /*e9c0*/  R2UR UR32, R5 ;  /* 0x00000000052072ca */ /* 0x000fc400000e0000 */
[----:B------:R-:W-:Y:S02]  /*e9d0*/  R2UR UR33, R4 ;  /* 0x00000000042172ca */ /* 0x000fe400000e0000 */
[----:B--2---:R-:W-:-:S05]  /*e9e0*/  I2FP.F32.U32 R0, UR8 ;  /* 0x0000000800007c45 */ /* 0x004fca0008201000 */
[----:B------:R-:W-:-:S04]  /*e9f0*/  FMUL R0, R0, UR6 ;  /* 0x0000000600007c20 */ /* 0x000fc80008400000 */
[----:B0-----:R0:W2:Y:S01]  /*ea00*/  F2I.U32.TRUNC.NTZ R2, R0 ;  /* 0x0000000000027305 */ /* 0x0010a2000020f000 */
[----:B---3--:R-:W-:Y:S05]  /*ea10*/  @!P0 BRA `(.L_x_294) ;  /* 0x0000000000308947 */ /* 0x008fea0003800000 */
        /* <DEDUP_REMOVED lines=12> */
.L_x_294:
[----:B------:R-:W-:Y:S01]  /*eae0*/  USHF.R.U64 UR6, UR32, UR34, UR33 ;  /* 0x0000002220067299 */ /* 0x000fe20008001221 */
[----:B0-----:R-:W-:Y:S01]  /*eaf0*/  I2FP.F32.U32 R0, UR39 ;  /* 0x0000002700007c45 */ /* 0x001fe20008201000 */
[----:B------:R-:W-:Y:S02]  /*eb00*/  USHF.R.U32.HI UR4, URZ, UR34, UR33 ;  /* 0x000000223f047299 */ /* 0x000fe40008011621 */
[----:B------:R-:W-:Y:S02]  /*eb10*/  UIADD3 UR9, UP0, URZ, -UR6, URZ ;  /* 0x800000063f097290 */ /* 0x000fe4000ff1e03f */
[----:B------:R-:W-:Y:S01]  /*eb20*/  FMUL R0, R0, UR37 ;  /* 0x0000002500007c20 */ /* 0x000fe20008400000 */
[----:B------:R-:W-:Y:S01]  /*eb30*/  ULDC.64 UR30, c[0x0][0x620] ;  /* 0x00018800001e7ab9 */ /* 0x000fe20000000a00 */
[----:B------:R-:W-:Y:S01]  /*eb40*/  UIADD3.X UR4, URZ, ~UR4, URZ, UP0, !UPT ;  /* 0x800000043f047290 */ /* 0x000fe200087fe43f */
[----:B------:R-:W-:Y:S01]  /*eb50*/  UMOV UR10, UR35 ;  /* 0x00000023000a7c82 */ /* 0x000fe20008000000 */
[----:B------:R-:W-:-:S02]  /*eb60*/  UMOV UR11, UR36 ;  /* 0x00000024000b7c82 */ /* 0x000fc40008000000 */
[----:B------:R-:W0:Y:S01]  /*eb70*/  F2I.U32.TRUNC.NTZ R0, R0 ;  /* 0x0000000000007305 */ /* 0x000e22000020f000 */
[----:B------:R-:W-:Y:S01]  /*eb80*/  UIMAD UR4, UR4, UR30, URZ ;  /* 0x0000001e040472a4 */ /* 0x000fe2000f8e023f */
[----:B--2---:R-:W-:Y:S01]  /*eb90*/  R2UR UR36, R2 ;  /* 0x00000000022472ca */ /* 0x004fe200000e0000 */
[----:B------:R-:W-:Y:S02]  /*eba0*/  UIMAD.WIDE.U32 UR10, UR9, UR30, UR10 ;  /* 0x0000001e090a72a5 */ /* 0x000fe4000f8e000a */
[----:B------:R-:W-:Y:S01]  /*ebb0*/  UIMAD UR9, UR9, UR31, UR4 ;  /* 0x0000001f090972a4 */ /* 0x000fe2000f8e0204 */
[----:B------:R-:W-:Y:S01]  /*ebc0*/  ULDC UR42, c[0x0][0x658] ;  /* 0x00019600002a7ab9 */ /* 0x000fe20000000800 */
[----:B------:R-:W-:Y:S02]  /*ebd0*/  UMOV UR34, 0xffffffff ;  /* 0xffffffff00227882 */ /* 0x000fe40000000000 */
[----:B------:R-:W-:Y:S01]  /*ebe0*/  UIADD3 UR9, UR11, UR9, URZ ;  /* 0x000000090b097290 */ /* 0x000fe2000fffe03f */
[----:B------:R-:W-:Y:S01]  /*ebf0*/  ULDC UR30, c[0x0][0x618] ;  /* 0x00018600001e7ab9 */ /* 0x000fe20000000800 */
[----:B------:R-:W-:Y:S01]  /*ec00*/  ULDC.64 UR4, c[0x0][0x640] ;  /* 0x0001900000047ab9 */ /* 0x000fe20000000a00 */
[----:B------:R-:W-:Y:S01]  /*ec10*/  USHF.L.U32 UR38, UR34, UR42, URZ ;  /* 0x0000002a22267299 */ /* 0x000fe2000800063f */
[----:B------:R-:W-:Y:S01]  /*ec20*/  ISETP.NE.U32.AND P0, PT, RZ, UR4, PT ;  /* 0x00000004ff007c0c */ /* 0x000fe2000bf05070 */
[----:B------:R-:W-:Y:S01]  /*ec30*/  USHF.R.U64 UR34, UR10, UR30, UR9 ;  /* 0x0000001e0a227299 */ /* 0x000fe20008001209 */
[----:B0-----:R-:W-:Y:S01]  /*ec40*/  R2UR UR31, R0 ;  /* 0x00000000001f72ca */ /* 0x001fe200000e0000 */
[----:B------:R-:W-:Y:S01]  /*ec50*/  USHF.R.U32.HI UR9, URZ, UR30, UR9 ;  /* 0x0000001e3f097299 */ /* 0x000fe20008011609 */
[----:B------:R-:W-:Y:S01]  /*ec60*/  ISETP.NE.AND.EX P0, PT, RZ, UR5, PT, P0 ;  /* 0x00000005ff007c0c */ /* 0x000fe2000bf05300 */
[----:B------:R-:W-:Y:S01]  /*ec70*/  ULDC UR41, c[0x0][0x608] ;  /* 0x0001820000297ab9 */ /* 0x000fe20000000800 */
[----:B------:R-:W-:-:S02]  /*ec80*/  UIADD3 UR10, -UR36, URZ, URZ ;  /* 0x0000003f240a7290 */ /* 0x000fc4000fffe13f */
[----:B------:R-:W-:Y:S02]  /*ec90*/  USHF.R.U64 UR37, UR34, UR41, UR9 ;  /* 0x0000002922257299 */ /* 0x000fe40008001209 */
[----:B------:R-:W-:Y:S01]  /*eca0*/  USHF.R.U32.HI UR9, URZ, UR41, UR9 ;  /* 0x000000293f097299 */ /* 0x000fe20008011609 */
[----:B------:R-:W-:Y:S01]  /*ecb0*/  UMOV UR35, 0x1 ;  /* 0x0000000100237882 */ /* 0x000fe20000000000 */
[----:B------:R-:W-:Y:S02]  /*ecc0*/  ULDC UR40, c[0x0][0x144] ;  /* 0x0000510000287ab9 */ /* 0x000fe40000000800 */
[----:B------:R-:W-:Y:S01]  /*ecd0*/  USHF.R.U64 UR36, UR37, UR42, UR9 ;  /* 0x0000002a25247299 */ /* 0x000fe20008001209 */
[----:B------:R-:W-:Y:S01]  /*ece0*/  ULDC UR32, c[0x0][0x600] ;  /* 0x0001800000207ab9 */ /* 0x000fe20000000800 */
[----:B------:R-:W-:Y:S02]  /*ecf0*/  UIADD3 UR41, -UR31, URZ, URZ ;  /* 0x0000003f1f297290 */ /* 0x000fe4000fffe13f */
[----:B------:R-:W-:-:S02]  /*ed00*/  USHF.L.U32 UR35, UR35, UR42, URZ ;  /* 0x0000002a23237299 */ /* 0x000fc4000800063f */
[----:B------:R-:W-:Y:S02]  /*ed10*/  USHF.R.U32.HI UR31, URZ, UR42, UR9 ;  /* 0x0000002a3f1f7299 */ /* 0x000fe40008011609 */
[----:B------:R-:W-:Y:S02]  /*ed20*/  UIADD3 UR33, UR32, -0x1, URZ ;  /* 0xffffffff20217890 */ /* 0x000fe4000fffe03f */
[----:B------:R-:W-:Y:S02]  /*ed30*/  ULOP3.LUT UR38, URZ, UR38, URZ, 0x33, !UPT ;  /* 0x000000263f267292 */ /* 0x000fe4000f8e333f */
[----:B------:R-:W-:Y:S01]  /*ed40*/  UIMAD UR42, UR40, UR10, UR8 ;  /* 0x0000000a282a72a4 */ /* 0x000fe2000f8e0208 */
[----:B------:R-:W-:Y:S01]  /*ed50*/  ULDC UR45, c[0x0][0x148] ;  /* 0x00005200002d7ab9 */ /* 0x000fe20000000800 */
[----:B------:R-:W-:Y:S01]  /*ed60*/  ULDC UR43, c[0x0][0x648] ;  /* 0x00019200002b7ab9 */ /* 0x000fe20000000800 */
[----:B------:R-:W-:Y:S01]  /*ed70*/  ULDC UR44, c[0x0][0x638] ;  /* 0x00018e00002c7ab9 */ /* 0x000fe20000000800 */
[----:B------:R-:W-:Y:S01]  /*ed80*/  UMOV UR30, UR36 ;  /* 0x00000024001e7c82 */ /* 0x000fe20008000000 */
[----:B------:R-:W-:Y:S07]  /*ed90*/  @!P0 BRA `(.L_x_295) ;  /* 0x0000000000288947 */ /* 0x000fee0003800000 */
        /* <DEDUP_REMOVED lines=10> */
.L_x_295:
[----:B------:R-:W-:Y:S01]  /*ee40*/  USHF.R.U64 UR4, UR30, UR43, UR31 ;  /* 0x0000002b1e047299 */ /* 0x000fe2000800121f */
[----:B------:R-:W-:Y:S01]  /*ee50*/  IMAD.U32 R4, RZ, RZ, UR6 ;  /* 0x00000006ff047e24 */ /* 0x000fe2000f8e00ff */
[----:B------:R-:W-:Y:S01]  /*ee60*/  ULOP3.LUT UR38, UR37, UR38, URZ, 0xc0, !UPT ;  /* 0x0000002625267292 */ /* 0x000fe2000f8ec03f */
[----:B------:R-:W-:Y:S01]  /*ee70*/  IMAD.MOV.U32 R0, RZ, RZ, 0x1 ;  /* 0x00000001ff007424 */ /* 0x000fe200078e00ff */
[----:B------:R-:W-:Y:S02]  /*ee80*/  UIADD3 UR5, -UR4, URZ, URZ ;  /* 0x0000003f04057290 */ /* 0x000fe4000fffe13f */
[----:B------:R-:W-:Y:S01]  /*ee90*/  @UP2 UIMAD UR42, UR45, UR41, UR39 ;  /* 0x000000292d2a22a4 */ /* 0x000fe2000f8e0227 */
[----:B------:R2:W-:Y:S01]  /*eea0*/  STL [R1+0x70], R4 ;  /* 0x0000700401007387 */ /* 0x0005e20000100800 */
[----:B------:R-:W-:Y:S02]  /*eeb0*/  ULOP3.LUT UR33, UR34, UR33, URZ, 0xc0, !UPT ;  /* 0x0000002122217292 */ /* 0x000fe4000f8ec03f */
[----:B------:R-:W-:-:S02]  /*eec0*/  UIMAD UR4, UR35, UR4, UR38 ;  /* 0x00000004230472a4 */ /* 0x000fc4000f8e0226 */
[----:B------:R-:W-:-:S03]  /*eed0*/  UIMAD UR36, UR5, UR44, UR36 ;  /* 0x0000002c052472a4 */ /* 0x000fc6000f8e0224 */
[----:B------:R-:W-:Y:S01]  /*eee0*/  ULDC UR5, c[0x0][0x610] ;  /* 0x0001840000057ab9 */ /* 0x000fe20000000800 */
        /* <DEDUP_REMOVED lines=8> */
.L_x_293:
[----:B------:R-:W-:Y:S01]  /*ef70*/  LOP3.LUT P0, RZ, R0, 0xff, RZ, 0xc0, !PT ;  /* 0x000000ff00ff7812 */ /* 0x000fe2000780c0ff */
[----:B------:R-:W-:-:S12]  /*ef80*/  ULOP3.LUT UR26, UR26, 0x1, URZ, 0x3c, !UPT ;  /* 0x000000011a1a7892 */ /* 0x000fd8000f8e3c3f */
[----:B------:R-:W-:Y:S05]  /*ef90*/  @P0 BRA `(.L_x_296) ;  /* 0xffffff2400840947 */ /* 0x000fea000383ffff */
[----:B------:R-:W-:Y:S05]  /*efa0*/  EXIT ;  /* 0x000000000000794d */ /* 0x000fea0003800000 */
.L_x_12:
[----:B------:R-:W-:-:S08]  /*efb0*/  ISETP.NE.AND P0, PT, RZ, UR8, PT ;  /* 0x00000008ff007c0c */ /* 0x000fd0000bf05270 */
[----:B01----:R-:W0:-:S00]  /*efc0*/  USETMAXREG.DEALLOC.CTAPOOL 0x28 ;  /* 0x00000028000079c8 */ /* 0x003e0000080e0500 */
[----:B------:R-:W-:Y:S05]  /*efd0*/  @P0 EXIT ;  /* 0x000000000000094d */ /* 0x000fea0003800000 */
[----:B0-----:R-:W-:Y:S01]  /*efe0*/  LOP3.LUT P0, RZ, R3, 0xff, RZ, 0xc0, !PT ;  /* 0x000000ff03ff7812 */ /* 0x001fe2000780c0ff */
[----:B------:R-:W-:Y:S02]  /*eff0*/  IMAD.MOV.U32 R8, RZ, RZ, 0x1 ;  /* 0x00000001ff087424 */ /* 0x000fe400078e00ff */
[----:B------:R-:W-:-:S10]  /*f000*/  IMAD.MOV.U32 R9, RZ, RZ, RZ ;  /* 0x000000ffff097224 */ /* 0x000fd400078e00ff */
[----:B------:R-:W-:Y:S05]  /*f010*/  @!P0 BRA `(.L_x_297) ;  /* 0x0000000c00508947 */ /* 0x000fea0003800000 */
[----:B------:R-:W-:Y:S01]  /*f020*/  LOP3.LUT P0, RZ, R2, 0x1f, RZ, 0xc0, !PT ;  /* 0x0000001f02ff7812 */ /* 0x000fe2000780c0ff */
[----:B------:R-:W-:Y:S01]  /*f030*/  ULDC UR5, c[0x0][0x658] ;  /* 0x0001960000057ab9 */ /* 0x000fe20000000800 */
[----:B------:R-:W-:Y:S01]  /*f040*/  UMOV UR6, 0xffffffff ;  /* 0xffffffff00067882 */ /* 0x000fe20000000000 */
[----:B------:R-:W-:Y:S01]  /*f050*/  BSSY B0, `(.L_x_297) ;  /* 0x00000d0000007945 */ /* 0x000fe20003800000 */
[----:B------:R-:W-:Y:S01]  /*f060*/  USHF.L.U32 UR6, UR6, UR5, URZ ;  /* 0x0000000506067299 */ /* 0x000fe2000800063f */
[C---:B------:R-:W-:Y:S01]  /*f070*/  ISETP.NE.AND P3, PT, R0.reuse, RZ, PT ;  /* 0x000000ff0000720c */ /* 0x040fe20003f65270 */
[----:B------:R-:W-:Y:S01]  /*f080*/  IMAD.MOV.U32 R8, RZ, RZ, 0x1 ;  /* 0x00000001ff087424 */ /* 0x000fe200078e00ff */
[----:B------:R-:W-:Y:S01]  /*f090*/  ISETP.NE.OR P0, PT, R0, RZ, !P0 ;  /* 0x000000ff0000720c */ /* 0x000fe20004705670 */
[----:B------:R-:W-:Y:S01]  /*f0a0*/  IMAD.MOV.U32 R0, RZ, RZ, 0x1 ;  /* 0x00000001ff007424 */ /* 0x000fe200078e00ff */
[----:B------:R-:W-:Y:S01]  /*f0b0*/  ULDC UR4, c[0x0][0x600] ;  /* 0x0001800000047ab9 */ /* 0x000fe20000000800 */
[----:B------:R-:W-:Y:S01]  /*f0c0*/  IMAD.MOV.U32 R9, RZ, RZ, RZ ;  /* 0x000000ffff097224 */ /* 0x000fe200078e00ff */
[----:B------:R-:W-:Y:S01]  /*f0d0*/  UMOV UR8, 0x1 ;  /* 0x0000000100087882 */ /* 0x000fe20000000000 */
[----:B------:R-:W-:-:S02]  /*f0e0*/  UIADD3 UR27, UR14, 0x1, URZ ;  /* 0x000000010e1b7890 */ /* 0x000fc4000fffe03f */
[----:B------:R-:W-:Y:S02]  /*f0f0*/  ULOP3.LUT UR26, UR13, 0x2, URZ, 0xfc, !UPT ;  /* 0x000000020d1a7892 */ /* 0x000fe4000f8efc3f */
[----:B------:R-:W-:Y:S02]  /*f100*/  UIADD3 UR4, UR4, -0x1, URZ ;  /* 0xffffffff04047890 */ /* 0x000fe4000fffe03f */
[----:B------:R-:W-:Y:S02]  /*f110*/  USHF.L.U32 UR5, UR8, UR5, URZ ;  /* 0x0000000508057299 */ /* 0x000fe4000800063f */
[----:B------:R-:W-:Y:S01]  /*f120*/  ULOP3.LUT UR6, URZ, UR6, URZ, 0x33, !UPT ;  /* 0x000000063f067292 */ /* 0x000fe2000f8e333f */
[----:B------:R-:W-:-:S11]  /*f130*/  ULDC.64 UR24, c[0x0][0x198] ;  /* 0x0000660000187ab9 */ /* 0x000fd60000000a00 */
.L_x_309:
[----:B------:R-:W-:-:S03]  /*f140*/  UMOV UR8, 0xffffffff ;  /* 0xffffffff00087882 */ /* 0x000fc60000000000 */
[----:B01----:R-:W-:Y:S05]  /*f150*/  BRA.DIV UR8, `(.L_x_298) ;  /* 0x0000000e08e47947 */ /* 0x003fea000b800000 */
[----:B------:R-:W-:-:S13]  /*f160*/  ELECT P1, URZ, PT ;  /* 0x00000000003f782f */ /* 0x000fda0003820000 */
.L_x_320:
[----:B------:R-:W0:Y:S01]  /*f170*/  LDC R2, c[0x0][0x28c] ;  /* 0x0000a300ff027b82 */ /* 0x000e220000000800 */
[----:B------:R-:W-:Y:S01]  /*f180*/  BSSY B1, `(.L_x_299) ;  /* 0x000003b000017945 */ /* 0x000fe20003800000 */
[----:B0-----:R-:W-:-:S13]  /*f190*/  ISETP.LT.OR P1, PT, R2, 0x1, !P1 ;  /* 0x000000010200780c */ /* 0x001fda0004f21670 */
[----:B------:R-:W-:Y:S05]  /*f1a0*/  @P1 BRA `(.L_x_300) ;  /* 0x0000000000e01947 */ /* 0x000fea0003800000 */
[----:B------:R-:W2:Y:S04]  /*f1b0*/  LDL.LU R4, [R1+0x80] ;  /* 0x0000800001047983 */ /* 0x000ea80000300800 */
[----:B------:R-:W3:Y:S01]  /*f1c0*/  LDL.LU R3, [R1+0x7c] ;  /* 0x00007c0001037983 */ /* 0x000ee20000300800 */
[----:B------:R-:W-:Y:S02]  /*f1d0*/  IMAD.MOV.U32 R12, RZ, RZ, RZ ;  /* 0x000000ffff0c7224 */ /* 0x000fe400078e00ff */
[----:B------:R-:W-:Y:S02]  /*f1e0*/  IMAD.U32 R13, RZ, RZ, UR27 ;  /* 0x0000001bff0d7e24 */ /* 0x000fe4000f8e00ff */
[----:B------:R-:W-:Y:S02]  /*f1f0*/  IMAD.MOV.U32 R2, RZ, RZ, R8 ;  /* 0x000000ffff027224 */ /* 0x000fe400078e0008 */
[----:B--2---:R-:W-:-:S02]  /*f200*/  IMAD.SHL.U32 R6, R4, 0x100, RZ ;  /* 0x0000010004067824 */ /* 0x004fc400078e00ff */
[----:B---3--:R-:W-:Y:S02]  /*f210*/  IMAD.SHL.U32 R7, R3, 0x40, RZ ;  /* 0x0000004003077824 */ /* 0x008fe400078e00ff */
[----:B------:R-:W-:-:S07]  /*f220*/  IMAD.MOV.U32 R3, RZ, RZ, R9 ;  /* 0x000000ffff037224 */ /* 0x000fce00078e0009 */
.L_x_304:
[----:B------:R-:W0:Y:S01]  /*f230*/  S2R R5, SR_CgaCtaId ;  /* 0x0000000000057919 */ /* 0x000e220000008800 */
[----:B------:R-:W-:-:S04]  /*f240*/  MOV R4, 0x400 ;  /* 0x0000040000047802 */ /* 0x000fc80000000f00 */
[----:B0-----:R-:W-:Y:S02]  /*f250*/  LEA R10, R5, R4, 0x18 ;  /* 0x00000004050a7211 */ /* 0x001fe400078ec0ff */
[----:B------:R-:W-:Y:S01]  /*f260*/  SHF.L.U32 R4, R2, 0x1f, RZ ;  /* 0x0000001f02047819 */ /* 0x000fe200000006ff */
[----:B------:R-:W0:Y:S02]  /*f270*/  @!P3 LDC R5, c[0x0][0x500] ;  /* 0x00014000ff05bb82 */ /* 0x000e240000000800 */
[----:B------:R-:W-:-:S04]  /*f280*/  IMAD R11, R3, 0x8, R10 ;  /* 0x00000008030b7824 */ /* 0x000fc800078e020a */
[----:B------:R-:W1:Y:S02]  /*f290*/  SYNCS.PHASECHK.TRANS64.TRYWAIT P1, [R11+URZ+0x10], R4 ;  /* 0x000010040b0075a7 */ /* 0x000e64000802017f */
[----:B-1----:R-:W-:Y:S05]  /*f2a0*/  @!P1 BRA `(.L_x_301) ;  /* 0x0000000c00b09947 */ /* 0x002fea0003800000 */
.L_x_321:
[----:B------:R-:W-:Y:S01]  /*f2b0*/  UPRMT UR8, UR26, 0x9910, URZ ;  /* 0x000099101a087896 */ /* 0x000fe2000800003f */
[----:B0-----:R0:W-:Y:S03]  /*f2c0*/  @!P3 SYNCS.ARRIVE.TRANS64 RZ, [R11+URZ], R5 ;  /* 0x000000050bffb9a7 */ /* 0x0011e6000800003f */
[----:B------:R-:W-:-:S06]  /*f2d0*/  UISETP.NE.AND UP0, UPT, UR8, 0x2, UPT ;  /* 0x000000020800788c */ /* 0x000fcc000bf05270 */
[----:B------:R-:W-:-:S13]  /*f2e0*/  PLOP3.LUT P1, PT, PT, PT, UP0, 0x80, 0x0 ;  /* 0x000000000000781c */ /* 0x000fda0003f2f008 */
[----:B0-----:R-:W-:Y:S05]  /*f2f0*/  @P1 BRA `(.L_x_302) ;  /* 0x0000000000041947 */ /* 0x001fea0003800000 */
[----:B------:R-:W-:Y:S01]  /*f300*/  BPT.TRAP 0x1 ;  /* 0x000000040000795c */ /* 0x000fe20000300000 */
.L_x_302:
[----:B------:R-:W-:Y:S05]  /*f310*/  @P0 BRA `(.L_x_303) ;  /* 0x0000000000040947 */ /* 0x000fea0003800000 */
[----:B------:R-:W-:Y:S01]  /*f320*/  BPT.TRAP 0x1 ;  /* 0x000000040000795c */ /* 0x000fe20000300000 */
.L_x_303:
[----:B------:R-:W2:Y:S01]  /*f330*/  LDL R5, [R1+0x70] ;  /* 0x0000700001057983 */ /* 0x000ea20000100800 */
[--C-:B-1----:R-:W-:Y:S01]  /*f340*/  IMAD R4, R3, 0x2000, R10.reuse ;  /* 0x0000200003047824 */ /* 0x102fe200078e020a */
[----:B------:R-:W-:Y:S01]  /*f350*/  R2UR UR22, R7 ;  /* 0x00000000071672ca */ /* 0x000fe200000e0000 */
[----:B------:R-:W-:Y:S01]  /*f360*/  IMAD R10, R3, 0x8000, R10 ;  /* 0x00008000030a7824 */ /* 0x000fe200078e020a */
[----:B------:R-:W-:Y:S01]  /*f370*/  R2UR UR9, R11 ;  /* 0x000000000b0972ca */ /* 0x000fe200000e0000 */
[----:B------:R-:W-:Y:S01]  /*f380*/  VIADD R13, R13, 0xffffffff ;  /* 0xffffffff0d0d7836 */ /* 0x000fe20000000000 */
[----:B------:R-:W-:Y:S01]  /*f390*/  R2UR UR8, R4 ;  /* 0x00000000040872ca */ /* 0x000fe200000e0000 */
[----:B------:R-:W-:Y:S01]  /*f3a0*/  UIADD3 UR18, UP0, UR24, 0xf0, URZ ;  /* 0x000000f018127890 */ /* 0x000fe2000ff1e03f */
[----:B------:R-:W-:Y:S01]  /*f3b0*/  R2UR UR11, R10 ;  /* 0x000000000a0b72ca */ /* 0x000fe200000e0000 */
[----:B------:R-:W-:Y:S01]  /*f3c0*/  UIADD3 UR28, UP1, UR24, 0x1f0, URZ ;  /* 0x000001f0181c7890 */ /* 0x000fe2000ff3e03f */
[----:B------:R-:W-:Y:S01]  /*f3d0*/  R2UR UR10, R12 ;  /* 0x000000000c0a72ca */ /* 0x000fe200000e0000 */
[----:B------:R-:W-:Y:S01]  /*f3e0*/  UIADD3.X UR19, URZ, UR25, URZ, UP0, !UPT ;  /* 0x000000193f137290 */ /* 0x000fe200087fe43f */
[----:B------:R-:W-:Y:S01]  /*f3f0*/  R2UR UR23, R6 ;  /* 0x00000000061772ca */ /* 0x000fe200000e0000 */
[----:B------:R-:W-:Y:S01]  /*f400*/  VIADD R3, R3, 0x1 ;  /* 0x0000000103037836 */ /* 0x000fe20000000000 */
[----:B------:R-:W-:Y:S01]  /*f410*/  ISETP.GT.AND P2, PT, R13, 0x1, PT ;  /* 0x000000010d00780c */ /* 0x000fe20003f44270 */
[----:B------:R-:W-:Y:S01]  /*f420*/  UIADD3.X UR29, URZ, UR25, URZ, UP1, !UPT ;  /* 0x000000193f1d7290 */ /* 0x000fe20008ffe43f */
[----:B------:R-:W-:Y:S01]  /*f430*/  VIADD R12, R12, 0x80 ;  /* 0x000000800c0c7836 */ /* 0x000fe20000000000 */
[----:B------:R-:W-:Y:S01]  /*f440*/  UMOV UR20, 0x0 ;  /* 0x0000000000147882 */ /* 0x000fe20000000000 */
[----:B------:R-:W-:Y:S01]  /*f450*/  UMOV UR21, 0x10000000 ;  /* 0x1000000000157882 */ /* 0x000fe20000000000 */
[----:B------:R-:W-:Y:S01]  /*f460*/  UIADD3 UR8, UR8, 0x100, URZ ;  /* 0x0000010008087890 */ /* 0x000fe2000fffe03f */
[----:B------:R-:W-:Y:S01]  /*f470*/  ISETP.NE.AND P1, PT, R3, 0x2, PT ;  /* 0x000000020300780c */ /* 0x000fe20003f25270 */
[----:B------:R-:W-:-:S03]  /*f480*/  UIADD3 UR15, UR11, 0x4100, URZ ;  /* 0x000041000b0f7890 */ /* 0x000fc6000fffe03f */
[----:B------:R-:W-:Y:S01]  /*f490*/  UMOV UR11, UR22 ;  /* 0x00000016000b7c82 */ /* 0x000fe20008000000 */
[----:B------:R-:W-:Y:S02]  /*f4a0*/  SEL R3, R3, RZ, P1 ;  /* 0x000000ff03037207 */ /* 0x000fe40000800000 */
[----:B--2---:R-:W-:Y:S02]  /*f4b0*/  R2UR UR12, R5 ;  /* 0x00000000050c72ca */ /* 0x004fe400000e0000 */
[----:B------:R-:W-:-:S04]  /*f4c0*/  SEL R5, RZ, 0x1, P1 ;  /* 0x00000001ff057807 */ /* 0x000fc80000800000 */
[----:B------:R-:W-:-:S07]  /*f4d0*/  LOP3.LUT R2, R2, R5, RZ, 0x3c, !PT ;  /* 0x0000000502027212 */ /* 0x000fce00078e3cff */
[----:B------:R0:W-:Y:S02]  /*f4e0*/  UTMALDG.3D [UR8], [UR18], desc[UR20] ;  /* 0x00001408120075b4 */ /* 0x0001e40008011000 */
[----:B0-----:R-:W-:Y:S01]  /*f4f0*/  UMOV UR8, UR15 ;  /* 0x0000000f00087c82 */ /* 0x001fe20008000000 */
[----:B------:R-:W-:Y:S02]  /*f500*/  UMOV UR11, UR23 ;  /* 0x00000017000b7c82 */ /* 0x000fe40008000000 */
[----:B------:R0:W-:Y:S02]  /*f510*/  UTMALDG.3D [UR8], [UR28], desc[UR20] ;  /* 0x000014081c0075b4 */ /* 0x0001e40008011000 */
[----:B0-----:R-:W-:Y:S05]  /*f520*/  @P2 BRA `(.L_x_304) ;  /* 0xfffffffc00402947 */ /* 0x001fea000383ffff */
.L_x_300:
[----:B------:R-:W-:Y:S05]  /*f530*/  BSYNC B1 ;  /* 0x0000000000017941 */ /* 0x000fea0003800000 */
.L_x_299:
[----:B------:R-:W2:Y:S01]  /*f540*/  LDL.LU R15, [R1+0x74] ;  /* 0x00007400010f7983 */ /* 0x000ea20000300800 */
[----:B------:R-:W-:Y:S01]  /*f550*/  LOP3.LUT P4, RZ, R0, 0xff, RZ, 0xc0, !PT ;  /* 0x000000ff00ff7812 */ /* 0x000fe2000788c0ff */
[----:B------:R-:W-:Y:S01]  /*f560*/  VIADD R9, R9, UR14 ;  /* 0x0000000e09097c36 */ /* 0x000fe20008000000 */
[----:B------:R-:W-:Y:S01]  /*f570*/  ULDC.64 UR8, c[0x0][0x650] ;  /* 0x0001940000087ab9 */ /* 0x000fe20000000a00 */
[----:B------:R-:W3:Y:S01]  /*f580*/  LDL.LU R14, [R1+0x78] ;  /* 0x00007800010e7983 */ /* 0x000ee20000300800 */
[----:B------:R-:W-:Y:S01]  /*f590*/  IMAD.MOV.U32 R5, RZ, RZ, -0x1 ;  /* 0xffffffffff057424 */ /* 0x000fe200078e00ff */
[----:B------:R-:W-:Y:S01]  /*f5a0*/  BSSY B1, `(.L_x_305) ;  /* 0x0000078000017945 */ /* 0x000fe20003800000 */
[----:B------:R-:W-:Y:S01]  /*f5b0*/  SHF.R.U32.HI R0, RZ, 0x1, R9 ;  /* 0x00000001ff007819 */ /* 0x000fe20000011609 */
[----:B------:R-:W-:Y:S01]  /*f5c0*/  IMAD.MOV.U32 R4, RZ, RZ, -0x1 ;  /* 0xffffffffff047424 */ /* 0x000fe200078e00ff */
[----:B------:R-:W-:Y:S02]  /*f5d0*/  ISETP.GT.U32.AND P1, PT, R9, 0x1, PT ;  /* 0x000000010900780c */ /* 0x000fe40003f24070 */
[----:B------:R-:W-:-:S02]  /*f5e0*/  LOP3.LUT R0, R0, 0x1, RZ, 0xc0, !PT ;  /* 0x0000000100007812 */ /* 0x000fc400078ec0ff */
[----:B------:R-:W-:Y:S01]  /*f5f0*/  LOP3.LUT R9, R9, 0x1, RZ, 0xc0, !PT ;  /* 0x0000000109097812 */ /* 0x000fe200078ec0ff */
[----:B------:R-:W0:Y:S01]  /*f600*/  @P4 S2R R3, SR_CgaCtaId ;  /* 0x0000000000034919 */ /* 0x000e220000008800 */
[----:B------:R-:W-:Y:S02]  /*f610*/  @P4 MOV R2, 0x400 ;  /* 0x0000040000024802 */ /* 0x000fe40000000f00 */
[----:B------:R-:W-:Y:S02]  /*f620*/  ISETP.NE.U32.AND P2, PT, R0, 0x1, PT ;  /* 0x000000010000780c */ /* 0x000fe40003f45070 */
[----:B0-----:R-:W-:Y:S01]  /*f630*/  @P4 LEA R2, R3, R2, 0x18 ;  /* 0x0000000203024211 */ /* 0x001fe200078ec0ff */
[----:B------:R-:W-:-:S03]  /*f640*/  IMAD.U32 R3, RZ, RZ, UR14 ;  /* 0x0000000eff037e24 */ /* 0x000fc6000f8e00ff */
[----:B------:R0:W-:Y:S02]  /*f650*/  @P4 SYNCS.ARRIVE.TRANS64.A1T0 RZ, [R2+URZ+0x58], RZ ;  /* 0x000058ff02ff49a7 */ /* 0x0001e4000810003f */
[C---:B------:R-:W-:Y:S02]  /*f660*/  ISETP.LT.U32.AND P1, PT, R3.reuse, 0x2, P1 ;  /* 0x000000020300780c */ /* 0x040fe40000f21070 */
[----:B------:R-:W-:Y:S02]  /*f670*/  ISETP.GT.U32.AND P2, PT, R3, 0x1, !P2 ;  /* 0x000000010300780c */ /* 0x000fe40005744070 */
[----:B------:R-:W-:Y:S02]  /*f680*/  SEL R3, RZ, 0x1, !P1 ;  /* 0x00000001ff037807 */ /* 0x000fe40004800000 */
[----:B------:R-:W-:Y:S02]  /*f690*/  SEL R0, RZ, 0x1, !P2 ;  /* 0x00000001ff007807 */ /* 0x000fe40005000000 */
[----:B0-----:R-:W-:-:S02]  /*f6a0*/  PRMT R2, RZ, 0x7610, R2 ;  /* 0x00007610ff027816 */ /* 0x001fc40000000002 */
[----:B------:R-:W-:Y:S01]  /*f6b0*/  LOP3.LUT R8, R0, R8, R3, 0x96, !PT ;  /* 0x0000000800087212 */ /* 0x000fe200078e9603 */
[----:B------:R-:W-:Y:S01]  /*f6c0*/  IMAD.MOV.U32 R3, RZ, RZ, -0x1 ;  /* 0xffffffffff037424 */ /* 0x000fe200078e00ff */
[----:B------:R-:W-:Y:S02]  /*f6d0*/  PRMT R0, RZ, 0x7610, R0 ;  /* 0x00007610ff007816 */ /* 0x000fe40000000000 */
[----:B---3--:R-:W-:-:S04]  /*f6e0*/  IADD3 R14, P4, R14, UR16, RZ ;  /* 0x000000100e0e7c10 */ /* 0x008fc8000ff9e0ff */
[----:B--2---:R-:W-:Y:S01]  /*f6f0*/  IADD3.X R15, R15, UR7, RZ, P4, !PT ;  /* 0x000000070f0f7c10 */ /* 0x004fe2000a7fe4ff */
[----:B------:R0:W-:Y:S01]  /*f700*/  STL [R1+0x78], R14 ;  /* 0x0000780e01007387 */ /* 0x0001e20000100800 */
[----:B------:R-:W-:-:S03]  /*f710*/  ISETP.GE.U32.AND P4, PT, R14, UR8, PT ;  /* 0x000000080e007c0c */ /* 0x000fc6000bf86070 */
[----:B------:R0:W-:Y:S01]  /*f720*/  STL [R1+0x74], R15 ;  /* 0x0000740f01007387 */ /* 0x0001e20000100800 */
[----:B------:R-:W-:-:S03]  /*f730*/  ISETP.GE.U32.AND.EX P1, PT, R15, UR9, PT, P4 ;  /* 0x000000090f007c0c */ /* 0x000fc6000bf26140 */
[----:B------:R0:W-:Y:S04]  /*f740*/  STL [R1+0x7c], R5 ;  /* 0x00007c0501007387 */ /* 0x0001e80000100800 */
[----:B------:R0:W-:Y:S04]  /*f750*/  STL [R1+0x80], R4 ;  /* 0x0000800401007387 */ /* 0x0001e80000100800 */
[----:B------:R0:W-:Y:S02]  /*f760*/  STL [R1+0x70], R3 ;  /* 0x0000700301007387 */ /* 0x0001e40000100800 */
[----:B------:R-:W-:Y:S05]  /*f770*/  @P1 BRA `(.L_x_306) ;  /* 0x0000000400681947 */ /* 0x000fea0003800000 */
[----:B------:R-:W0:Y:S01]  /*f780*/  S2UR UR8, SR_CTAID.X ;  /* 0x00000000000879c3 */ /* 0x000e220000002500 */
[----:B------:R-:W-:Y:S01]  /*f790*/  ULDC.64 UR10, c[0x0][0x628] ;  /* 0x00018a00000a7ab9 */ /* 0x000fe20000000a00 */
[----:B------:R-:W-:Y:S01]  /*f7a0*/  ULDC UR9, c[0x0][0x150] ;  /* 0x0000540000097ab9 */ /* 0x000fe20000000800 */
[----:B------:R-:W-:Y:S01]  /*f7b0*/  ISETP.NE.U32.AND P1, PT, RZ, UR10, PT ;  /* 0x0000000aff007c0c */ /* 0x000fe2000bf25070 */
[----:B------:R-:W-:Y:S01]  /*f7c0*/  ULDC UR12, c[0x0][0x630] ;  /* 0x00018c00000c7ab9 */ /* 0x000fe20000000800 */
[----:B------:R-:W-:Y:S01]  /*f7d0*/  ULDC UR18, c[0x0][0x154] ;  /* 0x0000550000127ab9 */ /* 0x000fe20000000800 */
[----:B------:R-:W-:Y:S01]  /*f7e0*/  IMAD.MOV.U32 R2, RZ, RZ, R14 ;  /* 0x000000ffff027224 */ /* 0x000fe200078e000e */
[----:B------:R-:W-:Y:S01]  /*f7f0*/  ISETP.NE.AND.EX P1, PT, RZ, UR11, PT, P1 ;  /* 0x0000000bff007c0c */ /* 0x000fe2000bf25310 */
[----:B------:R-:W1:Y:S01]  /*f800*/  S2UR UR15, SR_CTAID.Y ;  /* 0x00000000000f79c3 */ /* 0x000e620000002600 */
[----:B0-----:R-:W-:-:S05]  /*f810*/  I2FP.F32.U32 R3, UR8 ;  /* 0x0000000800037c45 */ /* 0x001fca0008201000 */
[----:B------:R-:W-:Y:S01]  /*f820*/  FMUL R12, R3, UR9 ;  /* 0x00000009030c7c20 */ /* 0x000fe20008400000 */
[----:B------:R-:W-:-:S05]  /*f830*/  IMAD.MOV.U32 R3, RZ, RZ, R15 ;  /* 0x000000ffff037224 */ /* 0x000fca00078e000f */
[----:B------:R-:W-:Y:S05]  /*f840*/  @!P1 BRA `(.L_x_307) ;  /* 0x0000000000289947 */ /* 0x000fea0003800000 */
[----:B------:R-:W-:Y:S02]  /*f850*/  ULDC UR9, c[0x0][0x634] ;  /* 0x00018d0000097ab9 */ /* 0x000fe40000000800 */
[----:B------:R-:W-:-:S05]  /*f860*/  IADD3 R7, P1, R14, UR9, RZ ;  /* 0x000000090e077c10 */ /* 0x000fca000ff3e0ff */
[----:B------:R-:W-:-:S04]  /*f870*/  IMAD.X R11, RZ, RZ, R15, P1 ;  /* 0x000000ffff0b7224 */ /* 0x000fc800008e060f */
[----:B------:R-:W-:-:S04]  /*f880*/  IMAD.WIDE.U32 R4, R11, UR10, RZ ;  /* 0x0000000a0b047c25 */ /* 0x000fc8000f8e00ff */
[----:B------:R-:W-:-:S04]  /*f890*/  IMAD.WIDE.U32 R4, P1, R7, UR11, R4 ;  /* 0x0000000b07047c25 */ /* 0x000fc8000f820004 */
[----:B------:R-:W-:-:S04]  /*f8a0*/  IMAD.WIDE.U32 R6, R7, UR10, RZ ;  /* 0x0000000a07067c25 */ /* 0x000fc8000f8e00ff */
[----:B------:R-:W-:Y:S01]  /*f8b0*/  IMAD.X R3, RZ, RZ, RZ, P1 ;  /* 0x000000ffff037224 */ /* 0x000fe200008e06ff */
[----:B------:R-:W-:Y:S01]  /*f8c0*/  IADD3 RZ, P1, R7, R4, RZ ;  /* 0x0000000407ff7210 */ /* 0x000fe20007f3e0ff */
[----:B------:R-:W-:-:S04]  /*f8d0*/  IMAD.MOV.U32 R2, RZ, RZ, R5 ;  /* 0x000000ffff027224 */ /* 0x000fc800078e0005 */
[----:B------:R-:W-:-:S08]  /*f8e0*/  IMAD.WIDE.U32.X R2, R11, UR11, R2, P1 ;  /* 0x0000000b0b027c25 */ /* 0x000fd000088e0402 */
.L_x_307:
[--C-:B------:R-:W-:Y:S01]  /*f8f0*/  SHF.R.U64 R10, R2, UR12, R3.reuse ;  /* 0x0000000c020a7c19 */ /* 0x100fe20008001203 */
[----:B------:R-:W0:Y:S01]  /*f900*/  F2I.U32.TRUNC.NTZ R12, R12 ;  /* 0x0000000c000c7305 */ /* 0x000e22000020f000 */
[----:B------:R-:W-:Y:S01]  /*f910*/  SHF.R.U32.HI R2, RZ, UR12, R3 ;  /* 0x0000000cff027c19 */ /* 0x000fe20008011603 */
[----:B------:R-:W-:Y:S01]  /*f920*/  ULDC.64 UR10, c[0x0][0x620] ;  /* 0x00018800000a7ab9 */ /* 0x000fe20000000a00 */
[----:B------:R-:W-:Y:S01]  /*f930*/  IADD3 R5, P1, RZ, -R10, RZ ;  /* 0x8000000aff057210 */ /* 0x000fe20007f3e0ff */
[----:B------:R-:W-:Y:S01]  /*f940*/  IMAD.MOV.U32 R3, RZ, RZ, R15 ;  /* 0x000000ffff037224 */ /* 0x000fe200078e000f */
[----:B-1----:R-:W-:Y:S01]  /*f950*/  I2FP.F32.U32 R4, UR15 ;  /* 0x0000000f00047c45 */ /* 0x002fe20008201000 */
[----:B------:R-:W-:Y:S01]  /*f960*/  ULDC UR12, c[0x0][0x658] ;  /* 0x00019600000c7ab9 */ /* 0x000fe20000000800 */
[----:B------:R-:W-:Y:S01]  /*f970*/  ULDC UR20, c[0x0][0x648] ;  /* 0x0001920000147ab9 */ /* 0x000fe20000000800 */
[----:B------:R-:W-:Y:S02]  /*f980*/  IMAD.X R2, RZ, RZ, ~R2, P1 ;  /* 0x000000ffff027224 */ /* 0x000fe400008e0e02 */
[----:B------:R-:W-:Y:S01]  /*f990*/  FMUL R6, R4, UR18 ;  /* 0x0000001204067c20 */ /* 0x000fe20008400000 */
[----:B------:R-:W-:Y:S01]  /*f9a0*/  ULDC.64 UR18, c[0x0][0x640] ;  /* 0x0001900000127ab9 */ /* 0x000fe20000000a00 */
[----:B------:R-:W-:Y:S01]  /*f9b0*/  IMAD R4, R2, UR10, RZ ;  /* 0x0000000a02047c24 */ /* 0x000fe2000f8e02ff */
[----:B------:R-:W-:Y:S01]  /*f9c0*/  ISETP.NE.U32.AND P1, PT, RZ, UR18, PT ;  /* 0x00000012ff007c0c */ /* 0x000fe2000bf25070 */
[----:B------:R-:W-:Y:S01]  /*f9d0*/  IMAD.MOV.U32 R2, RZ, RZ, R14 ;  /* 0x000000ffff027224 */ /* 0x000fe200078e000e */
[----:B0-----:R-:W-:Y:S01]  /*f9e0*/  R2UR UR9, R12 ;  /* 0x000000000c0972ca */ /* 0x001fe200000e0000 */
[----:B------:R-:W0:Y:S01]  /*f9f0*/  LDC R14, c[0x0][0x610] ;  /* 0x00018400ff0e7b82 */ /* 0x000e220000000800 */
[----:B------:R-:W1:Y:S01]  /*fa00*/  F2I.U32.TRUNC.NTZ R6, R6 ;  /* 0x0000000600067305 */ /* 0x000e62000020f000 */
[----:B------:R-:W-:Y:S01]  /*fa10*/  IMAD.WIDE.U32 R2, R5, UR10, R2 ;  /* 0x0000000a05027c25 */ /* 0x000fe2000f8e0002 */
[----:B------:R-:W-:Y:S01]  /*fa20*/  ULDC UR10, c[0x0][0x618] ;  /* 0x00018600000a7ab9 */ /* 0x000fe20000000800 */
[----:B------:R-:W-:-:S02]  /*fa30*/  ISETP.NE.AND.EX P1, PT, RZ, UR19, PT, P1 ;  /* 0x00000013ff007c0c */ /* 0x000fc4000bf25310 */
[----:B------:R-:W-:-:S04]  /*fa40*/  IMAD R5, R5, UR11, R4 ;  /* 0x0000000b05057c24 */ /* 0x000fc8000f8e0204 */
[----:B------:R-:W-:-:S05]  /*fa50*/  IMAD.IADD R3, R3, 0x1, R5 ;  /* 0x0000000103037824 */ /* 0x000fca00078e0205 */
[--C-:B------:R-:W-:Y:S02]  /*fa60*/  SHF.R.U64 R12, R2, UR10, R3.reuse ;  /* 0x0000000a020c7c19 */ /* 0x100fe40008001203 */
[----:B------:R-:W-:Y:S01]  /*fa70*/  SHF.R.U32.HI R3, RZ, UR10, R3 ;  /* 0x0000000aff037c19 */ /* 0x000fe20008011603 */
[----:B------:R-:W-:Y:S01]  /*fa80*/  ULDC UR10, c[0x0][0x608] ;  /* 0x00018200000a7ab9 */ /* 0x000fe20000000800 */
[----:B-1----:R-:W-:Y:S02]  /*fa90*/  R2UR UR11, R6 ;  /* 0x00000000060b72ca */ /* 0x002fe400000e0000 */
[--C-:B------:R-:W-:Y:S02]  /*faa0*/  SHF.R.U64 R13, R12, UR10, R3.reuse ;  /* 0x0000000a0c0d7c19 */ /* 0x100fe40008001203 */
[----:B------:R-:W-:Y:S01]  /*fab0*/  SHF.R.U32.HI R2, RZ, UR10, R3 ;  /* 0x0000000aff027c19 */ /* 0x000fe20008011603 */
[----:B------:R-:W-:-:S03]  /*fac0*/  UIADD3 UR10, -UR9, URZ, URZ ;  /* 0x0000003f090a7290 */ /* 0x000fc6000fffe13f */
[--C-:B------:R-:W-:Y:S01]  /*fad0*/  SHF.R.U64 R15, R13, UR12, R2.reuse ;  /* 0x0000000c0d0f7c19 */ /* 0x100fe20008001202 */
[----:B------:R-:W-:Y:S01]  /*fae0*/  ULDC UR9, c[0x0][0x144] ;  /* 0x0000510000097ab9 */ /* 0x000fe20000000800 */
[----:B------:R-:W-:-:S03]  /*faf0*/  SHF.R.U32.HI R3, RZ, UR12, R2 ;  /* 0x0000000cff037c19 */ /* 0x000fc60008011602 */
[----:B------:R-:W-:Y:S01]  /*fb00*/  IMAD.MOV.U32 R2, RZ, RZ, R15 ;  /* 0x000000ffff027224 */ /* 0x000fe200078e000f */
[----:B------:R-:W-:Y:S06]  /*fb10*/  @!P1 BRA `(.L_x_308) ;  /* 0x0000000000289947 */ /* 0x000fec0003800000 */
        /* <DEDUP_REMOVED lines=10> */
.L_x_308:
[----:B------:R-:W-:Y:S01]  /*fbc0*/  UIADD3 UR11, -UR11, URZ, URZ ;  /* 0x0000003f0b0b7290 */ /* 0x000fe2000fffe13f */
[----:B------:R-:W-:Y:S01]  /*fbd0*/  SHF.R.U64 R3, R2, UR20, R3 ;  /* 0x0000001402037c19 */ /* 0x000fe20008001203 */
[----:B------:R-:W-:Y:S01]  /*fbe0*/  UIMAD UR8, UR9, UR10, UR8 ;  /* 0x0000000a090872a4 */ /* 0x000fe2000f8e0208 */
[----:B------:R-:W-:Y:S01]  /*fbf0*/  LOP3.LUT R2, R13, UR6, RZ, 0xc0, !PT ;  /* 0x000000060d027c12 */ /* 0x000fe2000f8ec0ff */
[----:B------:R-:W-:Y:S01]  /*fc00*/  IMAD.MOV.U32 R6, RZ, RZ, 0x1 ;  /* 0x00000001ff067424 */ /* 0x000fe200078e00ff */
[----:B------:R-:W-:Y:S01]  /*fc10*/  ULDC UR9, c[0x0][0x148] ;  /* 0x0000520000097ab9 */ /* 0x000fe20000000800 */
[----:B------:R-:W-:Y:S01]  /*fc20*/  IMAD.MOV R4, RZ, RZ, -R3 ;  /* 0x000000ffff047224 */ /* 0x000fe200078e0a03 */
[----:B------:R-:W-:Y:S01]  /*fc30*/  @UP2 UIMAD UR8, UR9, UR11, UR15 ;  /* 0x0000000b090822a4 */ /* 0x000fe2000f8e020f */
[----:B------:R-:W-:Y:S01]  /*fc40*/  IMAD R3, R3, UR5, R2 ;  /* 0x0000000503037c24 */ /* 0x000fe2000f8e0202 */
[----:B------:R-:W-:Y:S01]  /*fc50*/  LOP3.LUT R5, R12, UR4, RZ, 0xc0, !PT ;  /* 0x000000040c057c12 */ /* 0x000fe2000f8ec0ff */
[----:B------:R-:W-:Y:S01]  /*fc60*/  ULDC UR9, c[0x0][0x638] ;  /* 0x00018e0000097ab9 */ /* 0x000fe20000000800 */
[----:B------:R-:W-:Y:S01]  /*fc70*/  PLOP3.LUT P1, PT, PT, PT, UP2, 0x80, 0x0 ;  /* 0x000000000000781c */ /* 0x000fe20003f2f028 */
[----:B------:R-:W-:-:S02]  /*fc80*/  IMAD R2, R4, UR9, R15 ;  /* 0x0000000904027c24 */ /* 0x000fc4000f8e020f */
[----:B0-----:R-:W-:Y:S01]  /*fc90*/  IMAD R3, R3, R14, UR8 ;  /* 0x0000000803037e24 */ /* 0x001fe2000f8e020e */
[----:B------:R-:W-:Y:S02]  /*fca0*/  ULDC UR8, c[0x0][0x600] ;  /* 0x0001800000087ab9 */ /* 0x000fe40000000800 */
[----:B------:R-:W-:Y:S01]  /*fcb0*/  IMAD R4, R2, UR8, R5 ;  /* 0x0000000802047c24 */ /* 0x000fe2000f8e0205 */
[----:B------:R-:W-:-:S04]  /*fcc0*/  PRMT R2, R6, 0x7610, R2 ;  /* 0x0000761006027816 */ /* 0x000fc80000000002 */
[----:B------:R-:W-:Y:S02]  /*fcd0*/  SEL R5, R4, R3, !P1 ;  /* 0x0000000304057207 */ /* 0x000fe40004800000 */
[----:B------:R-:W-:-:S03]  /*fce0*/  SEL R3, R3, R4, !P1 ;  /* 0x0000000403037207 */ /* 0x000fc60004800000 */
[----:B------:R1:W-:Y:S04]  /*fcf0*/  STL [R1+0x80], R5 ;  /* 0x0000800501007387 */ /* 0x0003e80000100800 */
[----:B------:R1:W-:Y:S04]  /*fd00*/  STL [R1+0x70], R10 ;  /* 0x0000700a01007387 */ /* 0x0003e80000100800 */
[----:B------:R1:W-:Y:S02]  /*fd10*/  STL [R1+0x7c], R3 ;  /* 0x00007c0301007387 */ /* 0x0003e40000100800 */
.L_x_306:
[----:B------:R-:W-:Y:S05]  /*fd20*/  BSYNC B1 ;  /* 0x0000000000017941 */ /* 0x000fea0003800000 */
.L_x_305:
[----:B------:R-:W-:-:S13]  /*fd30*/  LOP3.LUT P1, RZ, R2, 0xff, RZ, 0xc0, !PT ;  /* 0x000000ff02ff7812 */ /* 0x000fda000782c0ff */
[----:B------:R-:W-:Y:S05]  /*fd40*/  @P1 BRA `(.L_x_309) ;  /* 0xfffffff000fc1947 */ /* 0x000fea000383ffff */
[----:B------:R-:W-:Y:S05]  /*fd50*/  BSYNC B0 ;  /* 0x0000000000007941 */ /* 0x000fea0003800000 */
.L_x_297:
[----:B------:R-:W-:-:S03]  /*fd60*/  UMOV UR8, 0xffffffff ;  /* 0xffffffff00087882 */ /* 0x000fc60000000000 */
[----:B------:R-:W-:Y:S05]  /*fd70*/  BRA.DIV UR8, `(.L_x_310) ;  /* 0x0000000608107947 */ /* 0x000fea000b800000 */
[----:B------:R-:W-:-:S13]  /*fd80*/  ELECT P0, URZ, PT ;  /* 0x00000000003f782f */ /* 0x000fda0003800000 */
.L_x_324:
[----:B------:R-:W-:Y:S04]  /*fd90*/  BSSY B0, `(.L_x_311) ;  /* 0x000001a000007945 */ /* 0x000fe80003800000 */
[----:B------:R-:W-:Y:S05]  /*fda0*/  @!P0 BRA `(.L_x_312) ;  /* 0x0000000000608947 */ /* 0x000fea0003800000 */
[----:B------:R-:W-:-:S04]  /*fdb0*/  ULOP3.LUT UR8, UR13, 0x2, URZ, 0xfc, !UPT ;  /* 0x000000020d087892 */ /* 0x000fc8000f8efc3f */
[----:B------:R-:W-:-:S06]  /*fdc0*/  UISETP.NE.AND UP0, UPT, UR8, 0x3, UPT ;  /* 0x000000030800788c */ /* 0x000fcc000bf05270 */
[----:B------:R-:W-:-:S13]  /*fdd0*/  PLOP3.LUT P0, PT, PT, PT, UP0, 0x80, 0x0 ;  /* 0x000000000000781c */ /* 0x000fda0003f0f008 */
[----:B------:R-:W-:Y:S05]  /*fde0*/  @!P0 BRA `(.L_x_313) ;  /* 0x0000000000048947 */ /* 0x000fea0003800000 */
[----:B------:R-:W-:Y:S01]  /*fdf0*/  BPT.TRAP 0x1 ;  /* 0x000000040000795c */ /* 0x000fe20000300000 */
.L_x_313:
[----:B01----:R-:W0:Y:S01]  /*fe00*/  S2R R3, SR_CgaCtaId ;  /* 0x0000000000037919 */ /* 0x003e220000008800 */
[----:B------:R-:W-:Y:S02]  /*fe10*/  MOV R0, 0x400 ;  /* 0x0000040000007802 */ /* 0x000fe40000000f00 */
[----:B------:R-:W-:Y:S02]  /*fe20*/  SHF.L.U32 R2, R8, 0x1f, RZ ;  /* 0x0000001f08027819 */ /* 0x000fe400000006ff */
[----:B0-----:R-:W-:-:S05]  /*fe30*/  LEA R0, R3, R0, 0x18 ;  /* 0x0000000003007211 */ /* 0x001fca00078ec0ff */
[----:B------:R-:W-:-:S04]  /*fe40*/  VIADD R0, R0, 0x10 ;  /* 0x0000001000007836 */ /* 0x000fc80000000000 */
[C---:B------:R-:W-:Y:S02]  /*fe50*/  IMAD R5, R9.reuse, 0x8, R0 ;  /* 0x0000000809057824 */ /* 0x040fe400078e0200 */
[----:B------:R-:W-:Y:S02]  /*fe60*/  VIADD R9, R9, 0x1 ;  /* 0x0000000109097836 */ /* 0x000fe40000000000 */
[----:B------:R-:W0:Y:S03]  /*fe70*/  SYNCS.PHASECHK.TRANS64.TRYWAIT P0, [R5+URZ], R2 ;  /* 0x00000002050075a7 */ /* 0x000e26000800017f */
[----:B------:R-:W-:-:S04]  /*fe80*/  ISETP.NE.AND P1, PT, R9, 0x2, PT ;  /* 0x000000020900780c */ /* 0x000fc80003f25270 */
[----:B------:R-:W-:Y:S02]  /*fe90*/  SEL R3, RZ, 0x1, P1 ;  /* 0x00000001ff037807 */ /* 0x000fe40000800000 */
[----:B------:R-:W-:Y:S02]  /*fea0*/  SEL R9, R9, RZ, P1 ;  /* 0x000000ff09097207 */ /* 0x000fe40000800000 */
[----:B------:R-:W-:Y:S01]  /*feb0*/  LOP3.LUT R3, R8, R3, RZ, 0x3c, !PT ;  /* 0x0000000308037212 */ /* 0x000fe200078e3cff */
[----:B0-----:R-:W-:Y:S06]  /*fec0*/  @!P0 BRA `(.L_x_314) ;  /* 0x0000000000e08947 */ /* 0x001fec0003800000 */
.L_x_325:
[----:B------:R-:W-:Y:S01]  /*fed0*/  IMAD R9, R9, 0x8, R0 ;  /* 0x0000000809097824 */ /* 0x000fe200078e0200 */
[----:B------:R-:W-:-:S07]  /*fee0*/  SHF.L.U32 R0, R3, 0x1f, RZ ;  /* 0x0000001f03007819 */ /* 0x000fce00000006ff */
.L_x_315:
[----:B-1----:R1:W2:Y:S02]  /*fef0*/  SYNCS.PHASECHK.TRANS64.TRYWAIT P0, [R9+URZ], R0 ;  /* 0x00000000090075a7 */ /* 0x0022a4000800017f */
[----:B--2---:R-:W-:Y:S05]  /*ff00*/  @!P0 NANOSLEEP.SYNCS 0x989680 ;  /* 0x009896800000895d */ /* 0x004fea0003900000 */
[----:B------:R-:W2:Y:S02]  /*ff10*/  @!P0 SYNCS.PHASECHK.TRANS64 P0, [R9+URZ], R0 ;  /* 0x00000000090085a7 */ /* 0x000ea4000800007f */
[----:B--2---:R-:W-:Y:S05]  /*ff20*/  @!P0 BRA `(.L_x_315) ;  /* 0xfffffffc00f08947 */ /* 0x004fea000383ffff */
.L_x_312:
[----:B------:R-:W-:Y:S05]  /*ff30*/  BSYNC B0 ;  /* 0x0000000000007941 */ /* 0x000fea0003800000 */
.L_x_311:
[----:B------:R-:W-:Y:S05]  /*ff40*/  EXIT ;  /* 0x000000000000794d */ /* 0x000fea0003800000 */
.L_x_14:
[----:B0-----:R-:W-:-:S04]  /*ff50*/  IMAD.U32 R3, RZ, RZ, UR21 ;  /* 0x00000015ff037e24 */ /* 0x001fc8000f8e00ff */
[----:B------:R0:W1:Y:S03]  /*ff60*/  SYNCS.PHASECHK.TRANS64.TRYWAIT P0, [R3+URZ+-0x8], R0 ;  /* 0xfffff800030075a7 */ /* 0x000066000800017f */
[----:B-1----:R-:W-:Y:S05]  /*ff70*/  @!P0 NANOSLEEP.SYNCS 0x989680 ;  /* 0x009896800000895d */ /* 0x002fea0003900000 */
[----:B------:R-:W1:Y:S02]  /*ff80*/  @!P0 SYNCS.PHASECHK.TRANS64 P0, [R3+URZ+-0x8], R0 ;  /* 0xfffff800030085a7 */ /* 0x000e64000800007f */
[----:B-1----:R-:W-:Y:S05]  /*ff90*/  @!P0 BRA `(.L_x_14) ;  /* 0xfffffffc00ec8947 */ /* 0x002fea000383ffff */
[----:B------:R-:W-:Y:S05]  /*ffa0*/  BRA `(.L_x_316) ;  /* 0xffffff1400a07947 */ /* 0x000fea000383ffff */
.L_x_19:
[----:B-1----:R-:W-:-:S04]  /*ffb0*/  IMAD.U32 R3, RZ, RZ, UR4 ;  /* 0x00000004ff037e24 */ /* 0x002fc8000f8e00ff */
[----:B------:R1:W2:Y:S03]  /*ffc0*/  SYNCS.PHASECHK.TRANS64.TRYWAIT P0, [R3+URZ], R0 ;  /* 0x00000000030075a7 */ /* 0x0002a6000800017f */
[----:B--2---:R-:W-:Y:S05]  /*ffd0*/  @!P0 NANOSLEEP.SYNCS 0x989680 ;  /* 0x009896800000895d */ /* 0x004fea0003900000 */
[----:B------:R-:W2:Y:S02]  /*ffe0*/  @!P0 SYNCS.PHASECHK.TRANS64 P0, [R3+URZ], R0 ;  /* 0x00000000030085a7 */ /* 0x000ea4000800007f */
[----:B--2---:R-:W-:Y:S05]  /*fff0*/  @!P0 BRA `(.L_x_19) ;  /* 0xfffffffc00ec8947 */ /* 0x004fea000383ffff */
[----:B------:R-:W-:Y:S05]  /*10000*/  BRA `(.L_x_18) ;  /* 0xffffff2000087947 */ /* 0x000fea000383ffff */
.L_x_25:
[----:B-----5:R2:W-:Y:S02]  /*10010*/  STL [R1+0x98], R0 ;  /* 0x0000980001007387 */ /* 0x0205e40000100800 */
[----:B--2---:R-:W-:-:S04]  /*10020*/  IMAD.U32 R0, RZ, RZ, UR8 ;  /* 0x00000008ff007e24 */ /* 0x004fc8000f8e00ff */
[----:B------:R2:W3:Y:S03]  /*10030*/  SYNCS.PHASECHK.TRANS64.TRYWAIT P0, [R0+URZ], R229 ;  /* 0x000000e5000075a7 */ /* 0x0004e6000800017f */
[----:B---3--:R-:W-:Y:S05]  /*10040*/  @!P0 NANOSLEEP.SYNCS 0x989680 ;  /* 0x009896800000895d */ /* 0x008fea0003900000 */
[----:B------:R2:W3:Y:S02]  /*10050*/  @!P0 SYNCS.PHASECHK.TRANS64 P0, [R0+URZ], R229 ;  /* 0x000000e5000085a7 */ /* 0x0004e4000800007f */
[----:B--2---:R2:W5:Y:S02]  /*10060*/  LDL.LU R0, [R1+0x98] ;  /* 0x0000980001007983 */ /* 0x0045640000300800 */
[----:B--23--:R-:W-:Y:S05]  /*10070*/  @!P0 BRA `(.L_x_25) ;  /* 0xfffffffc00e48947 */ /* 0x00cfea000383ffff */
[----:B------:R-:W-:Y:S05]  /*10080*/  BRA `(.L_x_24) ;  /* 0xffffff3000a07947 */ /* 0x000fea000383ffff */
.L_x_33:
[----:B-1----:R-:W-:-:S04]  /*10090*/  IMAD.U32 R25, RZ, RZ, UR21 ;  /* 0x00000015ff197e24 */ /* 0x002fc8000f8e00ff */
[----:B------:R1:W3:Y:S03]  /*100a0*/  SYNCS.PHASECHK.TRANS64.TRYWAIT P0, [R25+URZ+0x8], R24 ;  /* 0x00000818190075a7 */ /* 0x0002e6000800017f */
[----:B---3--:R-:W-:Y:S05]  /*100b0*/  @!P0 NANOSLEEP.SYNCS 0x989680 ;  /* 0x009896800000895d */ /* 0x008fea0003900000 */
[----:B------:R-:W3:Y:S02]  /*100c0*/  @!P0 SYNCS.PHASECHK.TRANS64 P0, [R25+URZ+0x8], R24 ;  /* 0x00000818190085a7 */ /* 0x000ee4000800007f */
[----:B---3--:R-:W-:Y:S05]  /*100d0*/  @!P0 BRA `(.L_x_33) ;  /* 0xfffffffc00ec8947 */ /* 0x008fea000383ffff */
[----:B------:R-:W-:Y:S05]  /*100e0*/  BRA `(.L_x_317) ;  /* 0xffffff5400807947 */ /* 0x000fea000383ffff */
.L_x_298:
[----:B------:R-:W-:Y:S01]  /*100f0*/  BSSY B1, `(.L_x_318) ;  /* 0x0000006000017945 */ /* 0x000fe20003800000 */
[----:B------:R-:W-:-:S07]  /*10100*/  IMAD.MOV.U32 R2, RZ, RZ, -0x1 ;  /* 0xffffffffff027424 */ /* 0x000fce00078e00ff */
[----:B------:R-:W-:Y:S05]  /*10110*/  WARPSYNC.COLLECTIVE R2, `(.L_x_319) ;  /* 0x00000000020c7348 */ /* 0x000fea0003c00000 */
[----:B------:R-:W-:Y:S02]  /*10120*/  ELECT P1, UR62, PT ;  /* 0x00000000003e782f */ /* 0x000fe40003820000 */
[----:B------:R-:W-:Y:S01]  /*10130*/  MOV R2, UR62 ;  /* 0x0000003e00027c02 */ /* 0x000fe20008000f00 */
[----:B------:R-:W-:Y:S10]  /*10140*/  ENDCOLLECTIVE ;  /* 0x000000000000791b */ /* 0x000ff40003800000 */
.L_x_319:
[----:B------:R-:W-:Y:S05]  /*10150*/  BSYNC B1 ;  /* 0x0000000000017941 */ /* 0x000fea0003800000 */
.L_x_318:
[----:B------:R-:W-:Y:S05]  /*10160*/  BRA `(.L_x_320) ;  /* 0xfffffff000007947 */ /* 0x000fea000383ffff */
.L_x_301:
[----:B-1----:R1:W2:Y:S02]  /*10170*/  SYNCS.PHASECHK.TRANS64.TRYWAIT P1, [R11+URZ+0x10], R4 ;  /* 0x000010040b0075a7 */ /* 0x0022a4000802017f */
[----:B--2---:R-:W-:Y:S05]  /*10180*/  @!P1 NANOSLEEP.SYNCS 0x989680 ;  /* 0x009896800000995d */ /* 0x004fea0003900000 */
[----:B------:R-:W2:Y:S02]  /*10190*/  @!P1 SYNCS.PHASECHK.TRANS64 P1, [R11+URZ+0x10], R4 ;  /* 0x000010040b0095a7 */ /* 0x000ea4000802007f */
[----:B--2---:R-:W-:Y:S05]  /*101a0*/  @!P1 BRA `(.L_x_301) ;  /* 0xfffffffc00f09947 */ /* 0x004fea000383ffff */
[----:B------:R-:W-:Y:S05]  /*101b0*/  BRA `(.L_x_321) ;  /* 0xfffffff0003c7947 */ /* 0x000fea000383ffff */
.L_x_310:
[----:B------:R-:W-:Y:S01]  /*101c0*/  BSSY B0, `(.L_x_322) ;  /* 0x0000006000007945 */ /* 0x000fe20003800000 */
[----:B------:R-:W-:-:S07]  /*101d0*/  IMAD.MOV.U32 R2, RZ, RZ, -0x1 ;  /* 0xffffffffff027424 */ /* 0x000fce00078e00ff */
[----:B01----:R-:W-:Y:S05]  /*101e0*/  WARPSYNC.COLLECTIVE R2, `(.L_x_323) ;  /* 0x00000000020c7348 */ /* 0x003fea0003c00000 */
[----:B------:R-:W-:Y:S02]  /*101f0*/  ELECT P1, UR62, PT ;  /* 0x00000000003e782f */ /* 0x000fe40003820000 */
[----:B------:R-:W-:Y:S01]  /*10200*/  MOV R2, UR62 ;  /* 0x0000003e00027c02 */ /* 0x000fe20008000f00 */
[----:B01----:R-:W-:Y:S10]  /*10210*/  ENDCOLLECTIVE ;  /* 0x000000000000791b */ /* 0x003ff40003800000 */
.L_x_323:
[----:B------:R-:W-:Y:S05]  /*10220*/  BSYNC B0 ;  /* 0x0000000000007941 */ /* 0x000fea0003800000 */
.L_x_322:
[----:B------:R-:W-:Y:S01]  /*10230*/  PLOP3.LUT P0, PT, P1, PT, PT, 0x80, 0x0 ;  /* 0x000000000000781c */ /* 0x000fe20000f0f070 */
[----:B------:R-:W-:-:S12]  /*10240*/  BRA `(.L_x_324) ;  /* 0xfffffff800d07947 */ /* 0x000fd8000383ffff */
.L_x_314:
[----:B0-----:R0:W1:Y:S02]  /*10250*/  SYNCS.PHASECHK.TRANS64.TRYWAIT P0, [R5+URZ], R2 ;  /* 0x00000002050075a7 */ /* 0x001064000800017f */
[----:B-1----:R-:W-:Y:S05]  /*10260*/  @!P0 NANOSLEEP.SYNCS 0x989680 ;  /* 0x009896800000895d */ /* 0x002fea0003900000 */
[----:B------:R-:W1:Y:S02]  /*10270*/  @!P0 SYNCS.PHASECHK.TRANS64 P0, [R5+URZ], R2 ;  /* 0x00000002050085a7 */ /* 0x000e64000800007f */
[----:B-1----:R-:W-:Y:S05]  /*10280*/  @!P0 BRA `(.L_x_314) ;  /* 0xfffffffc00f08947 */ /* 0x002fea000383ffff */
[----:B------:R-:W-:Y:S05]  /*10290*/  BRA `(.L_x_325) ;  /* 0xfffffffc000c7947 */ /* 0x000fea000383ffff */
.L_x_326:
[----:B------:R-:W-:-:S00]  /*102a0*/  BRA `(.L_x_326) ;  /* 0xfffffffc00fc7947 */ /* 0x000fc0000383ffff */
[----:B------:R-:W-:-:S00]  /*102b0*/  NOP ;  /* 0x0000000000007918 */ /* 0x000fc00000000000 */
        /* <DEDUP_REMOVED lines=12> */
.L_x_327:


//--------------------- .nv.shared._ZN7cutlass13device_kernelINS_4gemm6kernel13GemmUniversalIN4cute5tupleIJiiiiEEENS1_10collective13CollectiveMmaINS1_37MainloopSm90TmaGmmaWarpSpecializedFP8ILi2ENS5_IJNS4_1CILi1EEESB_SB_EEENS1_32KernelTmaWarpSpecializedPingpongEEENS5_IJNSA_ILi64EEENSA_ILi256EEENSA_ILi128EEEEEENS_12float_e4m3_tENS5_IJlSB_lEEESJ_SK_NS4_8TiledMMAINS4_8MMA_AtomIJNS4_4SM904GMMA31MMA_64x256x32_F32E4M3E4M3_SS_TNILNSO_7ScaleInE1ELSQ_1EEEEEENS4_6LayoutISC_NS5_IJNSA_ILi0EEESU_SU_EEEEENS5_IJNS4_10UnderscoreESX_SX_EEEEENS4_13SM90_TMA_LOADENS4_14ComposedLayoutINS4_7SwizzleILi3ELi4ELi3EEENS4_18smem_ptr_flag_bitsILi8EEENST_INS5_IJNSA_ILi8EEESH_EEENS5_IJSH_SB_EEEEEEEvNS4_8identityES10_S1A_vS1B_EENS_8epilogue10collective6detail29Sm90TmaWarpSpecializedAdapterINS1E_15DefaultEpilogueISJ_SK_SK_NS1D_6thread17LinearCombinationISJ_Li1EffLNS1I_9ScaleType4KindE0ELNS_15FloatRoundStyleE2ESJ_EENS1_15EpilogueDefaultEEEEEvvEEEEvNT_6ParamsE --------------------------
	.section	.nv.shared._ZN7cutlass13device_kernelINS_4gemm6kernel13GemmUniversalIN4cute5tupleIJiiiiEEENS1_10collective13CollectiveMmaINS1_37MainloopSm90TmaGmmaWarpSpecializedFP8ILi2ENS5_IJNS4_1CILi1EEESB_SB_EEENS1_32KernelTmaWarpSpecializedPingpongEEENS5_IJNSA_ILi64EEENSA_ILi256EEENSA_ILi128EEEEEENS_12float_e4m3_tENS5_IJlSB_lEEESJ_SK_NS4_8TiledMMAINS4_8MMA_AtomIJNS4_4SM904GMMA31MMA_64x256x32_F32E4M3E4M3_SS_TNILNSO_7ScaleInE1ELSQ_1EEEEEENS4_6LayoutISC_NS5_IJNSA_ILi0EEESU_SU_EEEEENS5_IJNS4_10UnderscoreESX_SX_EEEEENS4_13SM90_TMA_LOADENS4_14ComposedLayoutINS4_7SwizzleILi3ELi4ELi3EEENS4_18smem_ptr_flag_bitsILi8EEENST_INS5_IJNSA_ILi8EEESH_EEENS5_IJSH_SB_EEEEEEEvNS4_8identityES10_S1A_vS1B_EENS_8epilogue10collective6detail29Sm90TmaWarpSpecializedAdapterINS1E_15DefaultEpilogueISJ_SK_SK_NS1D_6thread17LinearCombinationISJ_Li1EffLNS1I_9ScaleType4KindE0ELNS_15FloatRoundStyleE2ESJ_EENS1_15EpilogueDefaultEEEEEvvEEEEvNT_6ParamsE,"aw",@nobits
	.sectionflags	@""
	.align	16
	.zero		1024


//--------------------- .nv.shared.reserved.0     --------------------------
	.section	.nv.shared.reserved.0,"aw",@nobits
	.weak		__nv_reservedSMEM_offset_0_alias
	.size		__nv_reservedSMEM_offset_0_alias, 0, 0
	.other		__nv_reservedSMEM_offset_0_alias,@"STO_CUDA_RESERVED_SHARED STV_DEFAULT"
__nv_reservedSMEM_offset_0_alias:
	.zero		0


//--------------------- .nv.global                --------------------------
	.section	.nv.global,"aw",@nobits
.nv.global:
	.type		_ZN40_INTERNAL_f5df4fec_4_k_cu_3d2b458a_180254cute1_E,@object
	.size		_ZN40_INTERNAL_f5df4fec_4_k_cu_3d2b458a_180254cute1_E,(_ZN40_INTERNAL_f5df4fec_4_k_cu_3d2b458a_180254cuda3std3__45__cpo6cbeginE - _ZN40_INTERNAL_f5df4fec_4_k_cu_3d2b458a_180254cute1_E)
_ZN40_INTERNAL_f5df4fec_4_k_cu_3d2b458a_180254cute1_E:
	.zero		1
	.type		_ZN40_INTERNAL_f5df4fec_4_k_cu_3d2b458a_180254cuda3std3__45__cpo6cbeginE,@object
	.size		_ZN40_INTERNAL_f5df4fec_4_k_cu_3d2b458a_180254cuda3std3__45__cpo6cbeginE,(_ZN40_INTERNAL_f5df4fec_4_k_cu_3d2b458a_180254cuda3std3__48in_placeE - _ZN40_INTERNAL_f5df4fec_4_k_cu_3d2b458a_180254cuda3std3__45__cpo6cbeginE)
_ZN40_INTERNAL_f5df4fec_4_k_cu_3d2b458a_180254cuda3std3__45__cpo6cbeginE:
	.zero		1
	.type		_ZN40_INTERNAL_f5df4fec_4_k_cu_3d2b458a_180254cuda3std3__48in_placeE,@object
	.size		_ZN40_INTERNAL_f5df4fec_4_k_cu_3d2b458a_180254cuda3std3__48in_placeE,(_ZN40_INTERNAL_f5df4fec_4_k_cu_3d2b458a_180254cuda3std6ranges3__45__cpo9iter_moveE - _ZN40_INTERNAL_f5df4fec_4_k_cu_3d2b458a_180254cuda3std3__48in_placeE)
_ZN40_INTERNAL_f5df4fec_4_k_cu_3d2b458a_180254cuda3std3__48in_placeE:
	.zero		1
	.type		_ZN40_INTERNAL_f5df4fec_4_k_cu_3d2b458a_180254cuda3std6ranges3__45__cpo9iter_moveE,@object
	.size		_ZN40_INTERNAL_f5df4fec_4_k_cu_3d2b458a_180254cuda3std6ranges3__45__cpo9iter_moveE,(_ZN40_INTERNAL_f5df4fec_4_k_cu_3d2b458a_180254cuda3std3__45__cpo5beginE - _ZN40_INTERNAL_f5df4fec_4_k_cu_3d2b458a_180254cuda3std6ranges3__45__cpo9iter_moveE)
_ZN40_INTERNAL_f5df4fec_4_k_cu_3d2b458a_180254cuda3std6ranges3__45__cpo9iter_moveE:
	.zero		1
	.type		_ZN40_INTERNAL_f5df4fec_4_k_cu_3d2b458a_180254cuda3std3__45__cpo5beginE,@object
	.size		_ZN40_INTERNAL_f5df4fec_4_k_cu_3d2b458a_180254cuda3std3__45__cpo5beginE,(_ZN40_INTERNAL_f5df4fec_4_k_cu_3d2b458a_180254cuda3std3__442_GLOBAL__N__f5df4fec_4_k_cu_3d2b458a_180256ignoreE - _ZN40_INTERNAL_f5df4fec_4_k_cu_3d2b458a_180254cuda3std3__45__cpo5beginE)
_ZN40_INTERNAL_f5df4fec_4_k_cu_3d2b458a_180254cuda3std3__45__cpo5beginE:
	.zero		1
	.type		_ZN40_INTERNAL_f5df4fec_4_k_cu_3d2b458a_180254cuda3std3__442_GLOBAL__N__f5df4fec_4_k_cu_3d2b458a_180256ignoreE,@object
	.size		_ZN40_INTERNAL_f5df4fec_4_k_cu_3d2b458a_180254cuda3std3__442_GLOBAL__N__f5df4fec_4_k_cu_3d2b458a_180256ignoreE,(_ZN40_INTERNAL_f5df4fec_4_k_cu_3d2b458a_180254cute7productE - _ZN40_INTERNAL_f5df4fec_4_k_cu_3d2b458a_180254cuda3std3__442_GLOBAL__N__f5df4fec_4_k_cu_3d2b458a_180256ignoreE)
_ZN40_INTERNAL_f5df4fec_4_k_cu_3d2b458a_180254cuda3std3__442_GLOBAL__N__f5df4fec_4_k_cu_3d2b458a_180256ignoreE:
	.zero		1
	.type		_ZN40_INTERNAL_f5df4fec_4_k_cu_3d2b458a_180254cute7productE,@object
	.size		_ZN40_INTERNAL_f5df4fec_4_k_cu_3d2b458a_180254cute7productE,(_ZN40_INTERNAL_f5df4fec_4_k_cu_3d2b458a_180254cuda3std3__45__cpo3endE - _ZN40_INTERNAL_f5df4fec_4_k_cu_3d2b458a_180254cute7productE)
_ZN40_INTERNAL_f5df4fec_4_k_cu_3d2b458a_180254cute7productE:
	.zero		1
	.type		_ZN40_INTERNAL_f5df4fec_4_k_cu_3d2b458a_180254cuda3std3__45__cpo3endE,@object
	.size		_ZN40_INTERNAL_f5df4fec_4_k_cu_3d2b458a_180254cuda3std3__45__cpo3endE,(_ZN40_INTERNAL_f5df4fec_4_k_cu_3d2b458a_180254cuda3std3__419piecewise_constructE - _ZN40_INTERNAL_f5df4fec_4_k_cu_3d2b458a_180254cuda3std3__45__cpo3endE)
_ZN40_INTERNAL_f5df4fec_4_k_cu_3d2b458a_180254cuda3std3__45__cpo3endE:
	.zero		1
	.type		_ZN40_INTERNAL_f5df4fec_4_k_cu_3d2b458a_180254cuda3std3__419piecewise_constructE,@object
	.size		_ZN40_INTERNAL_f5df4fec_4_k_cu_3d2b458a_180254cuda3std3__419piecewise_constructE,(_ZN40_INTERNAL_f5df4fec_4_k_cu_3d2b458a_180254cuda3std3__45__cpo4cendE - _ZN40_INTERNAL_f5df4fec_4_k_cu_3d2b458a_180254cuda3std3__419piecewise_constructE)
_ZN40_INTERNAL_f5df4fec_4_k_cu_3d2b458a_180254cuda3std3__419piecewise_constructE:
	.zero		1
	.type		_ZN40_INTERNAL_f5df4fec_4_k_cu_3d2b458a_180254cuda3std3__45__cpo4cendE,@object
	.size		_ZN40_INTERNAL_f5df4fec_4_k_cu_3d2b458a_180254cuda3std3__45__cpo4cendE,(_ZN40_INTERNAL_f5df4fec_4_k_cu_3d2b458a_180254cuda3std6ranges3__45__cpo4swapE - _ZN40_INTERNAL_f5df4fec_4_k_cu_3d2b458a_180254cuda3std3__45__cpo4cendE)
_ZN40_INTERNAL_f5df4fec_4_k_cu_3d2b458a_180254cuda3std3__45__cpo4cendE:
	.zero		1
	.type		_ZN40_INTERNAL_f5df4fec_4_k_cu_3d2b458a_180254cuda3std6ranges3__45__cpo4swapE,@object
	.size		_ZN40_INTERNAL_f5df4fec_4_k_cu_3d2b458a_180254cuda3std6ranges3__45__cpo4swapE,(.L_7 - _ZN40_INTERNAL_f5df4fec_4_k_cu_3d2b458a_180254cuda3std6ranges3__45__cpo4swapE)
_ZN40_INTERNAL_f5df4fec_4_k_cu_3d2b458a_180254cuda3std6ranges3__45__cpo4swapE:
	.zero		1
.L_7:


//--------------------- .nv.constant0._ZN7cutlass13device_kernelINS_4gemm6kernel13GemmUniversalIN4cute5tupleIJiiiiEEENS1_10collective13CollectiveMmaINS1_37MainloopSm90TmaGmmaWarpSpecializedFP8ILi2ENS5_IJNS4_1CILi1EEESB_SB_EEENS1_32KernelTmaWarpSpecializedPingpongEEENS5_IJNSA_ILi64EEENSA_ILi256EEENSA_ILi128EEEEEENS_12float_e4m3_tENS5_IJlSB_lEEESJ_SK_NS4_8TiledMMAINS4_8MMA_AtomIJNS4_4SM904GMMA31MMA_64x256x32_F32E4M3E4M3_SS_TNILNSO_7ScaleInE1ELSQ_1EEEEEENS4_6LayoutISC_NS5_IJNSA_ILi0EEESU_SU_EEEEENS5_IJNS4_10UnderscoreESX_SX_EEEEENS4_13SM90_TMA_LOADENS4_14ComposedLayoutINS4_7SwizzleILi3ELi4ELi3EEENS4_18smem_ptr_flag_bitsILi8EEENST_INS5_IJNSA_ILi8EEESH_EEENS5_IJSH_SB_EEEEEEEvNS4_8identityES10_S1A_vS1B_EENS_8epilogue10collective6detail29Sm90TmaWarpSpecializedAdapterINS1E_15DefaultEpilogueISJ_SK_SK_NS1D_6thread17LinearCombinationISJ_Li1EffLNS1I_9ScaleType4KindE0ELNS_15FloatRoundStyleE2ESJ_EENS1_15EpilogueDefaultEEEEEvvEEEEvNT_6ParamsE --------------------------
	.section	.nv.constant0._ZN7cutlass13device_kernelINS_4gemm6kernel13GemmUniversalIN4cute5tupleIJiiiiEEENS1_10collective13CollectiveMmaINS1_37MainloopSm90TmaGmmaWarpSpecializedFP8ILi2ENS5_IJNS4_1CILi1EEESB_SB_EEENS1_32KernelTmaWarpSpecializedPingpongEEENS5_IJNSA_ILi64EEENSA_ILi256EEENSA_ILi128EEEEEENS_12float_e4m3_tENS5_IJlSB_lEEESJ_SK_NS4_8TiledMMAINS4_8MMA_AtomIJNS4_4SM904GMMA31MMA_64x256x32_F32E4M3E4M3_SS_TNILNSO_7ScaleInE1ELSQ_1EEEEEENS4_6LayoutISC_NS5_IJNSA_ILi0EEESU_SU_EEEEENS5_IJNS4_10UnderscoreESX_SX_EEEEENS4_13SM90_TMA_LOADENS4_14ComposedLayoutINS4_7SwizzleILi3ELi4ELi3EEENS4_18smem_ptr_flag_bitsILi8EEENST_INS5_IJNSA_ILi8EEESH_EEENS5_IJSH_SB_EEEEEEEvNS4_8identityES10_S1A_vS1B_EENS_8epilogue10collective6detail29Sm90TmaWarpSpecializedAdapterINS1E_15DefaultEpilogueISJ_SK_SK_NS1D_6thread17LinearCombinationISJ_Li1EffLNS1I_9ScaleType4KindE0ELNS_15FloatRoundStyleE2ESJ_EENS1_15EpilogueDefaultEEEEEvvEEEEvNT_6ParamsE,"a",@progbits
	.sectionflags	@""
	.align	4
.nv.constant0._ZN7cutlass13device_kernelINS_4gemm6kernel13GemmUniversalIN4cute5tupleIJiiiiEEENS1_10collective13CollectiveMmaINS1_37MainloopSm90TmaGmmaWarpSpecializedFP8ILi2ENS5_IJNS4_1CILi1EEESB_SB_EEENS1_32KernelTmaWarpSpecializedPingpongEEENS5_IJNSA_ILi64EEENSA_ILi256EEENSA_ILi128EEEEEENS_12float_e4m3_tENS5_IJlSB_lEEESJ_SK_NS4_8TiledMMAINS4_8MMA_AtomIJNS4_4SM904GMMA31MMA_64x256x32_F32E4M3E4M3_SS_TNILNSO_7ScaleInE1ELSQ_1EEEEEENS4_6LayoutISC_NS5_IJNSA_ILi0EEESU_SU_EEEEENS5_IJNS4_10UnderscoreESX_SX_EEEEENS4_13SM90_TMA_LOADENS4_14ComposedLayoutINS4_7SwizzleILi3ELi4ELi3EEENS4_18smem_ptr_flag_bitsILi8EEENST_INS5_IJNSA_ILi8EEESH_EEENS5_IJSH_SB_EEEEEEEvNS4_8identityES10_S1A_vS1B_EENS_8epilogue10collective6detail29Sm90TmaWarpSpecializedAdapterINS1E_15DefaultEpilogueISJ_SK_SK_NS1D_6thread17LinearCombinationISJ_Li1EffLNS1I_9ScaleType4KindE0ELNS_15FloatRoundStyleE2ESJ_EENS1_15EpilogueDefaultEEEEEvvEEEEvNT_6ParamsE:
	.zero		1664


//--------------------- SYMBOLS --------------------------

	.type		.nv.reservedSmem.offset0,@object
	.size		.nv.reservedSmem.offset0,0x4
